//
// Generated by NVIDIA NVVM Compiler
//
// Compiler Build ID: CL-36424714
// Cuda compilation tools, release 13.0, V13.0.88
// Based on NVVM 20.0.0
//

.version 9.0
.target sm_100
.address_size 64

	// .globl	_Z24my_Simple_TesnorCoreGemmP6__halfS0_Pfiii

.visible .entry _Z24my_Simple_TesnorCoreGemmP6__halfS0_Pfiii(
	.param .u64 .ptr .align 1 _Z24my_Simple_TesnorCoreGemmP6__halfS0_Pfiii_param_0,
	.param .u64 .ptr .align 1 _Z24my_Simple_TesnorCoreGemmP6__halfS0_Pfiii_param_1,
	.param .u64 .ptr .align 1 _Z24my_Simple_TesnorCoreGemmP6__halfS0_Pfiii_param_2,
	.param .u32 _Z24my_Simple_TesnorCoreGemmP6__halfS0_Pfiii_param_3,
	.param .u32 _Z24my_Simple_TesnorCoreGemmP6__halfS0_Pfiii_param_4,
	.param .u32 _Z24my_Simple_TesnorCoreGemmP6__halfS0_Pfiii_param_5
)
{
	.reg .pred 	%p<6>;
	.reg .b32 	%r<132>;
	.reg .b32 	%f<125>;
	.reg .b64 	%rd<27>;

	ld.param.u64 	%rd4, [_Z24my_Simple_TesnorCoreGemmP6__halfS0_Pfiii_param_0];
	ld.param.u64 	%rd5, [_Z24my_Simple_TesnorCoreGemmP6__halfS0_Pfiii_param_1];
	ld.param.u32 	%r26, [_Z24my_Simple_TesnorCoreGemmP6__halfS0_Pfiii_param_4];
	cvta.to.global.u64 	%rd1, %rd5;
	cvta.to.global.u64 	%rd2, %rd4;
	mov.u32 	%r28, %tid.x;
	mov.u32 	%r29, %ctaid.x;
	mov.u32 	%r30, %ntid.x;
	mad.lo.s32 	%r31, %r29, %r30, %r28;
	mov.u32 	%r32, %tid.y;
	mov.u32 	%r33, %ctaid.y;
	mov.u32 	%r34, %ntid.y;
	mad.lo.s32 	%r35, %r33, %r34, %r32;
	shr.u32 	%r36, %r31, 1;
	and.b32  	%r1, %r36, 2147483632;
	shl.b32 	%r2, %r35, 4;
	setp.lt.s32 	%p1, %r26, 1;
	mov.f32 	%f117, 0f00000000;
	mov.f32 	%f118, %f117;
	mov.f32 	%f119, %f117;
	mov.f32 	%f120, %f117;
	mov.f32 	%f121, %f117;
	mov.f32 	%f122, %f117;
	mov.f32 	%f123, %f117;
	mov.f32 	%f124, %f117;
	@%p1 bra 	$L__BB0_7;
	mul.lo.s32 	%r125, %r26, %r1;
	mul.lo.s32 	%r126, %r26, %r2;
	add.s32 	%r38, %r26, -1;
	shr.u32 	%r39, %r38, 4;
	add.s32 	%r5, %r39, 1;
	and.b32  	%r6, %r5, 3;
	setp.lt.u32 	%p2, %r26, 49;
	mov.b32 	%r128, 0;
	mov.f32 	%f117, 0f00000000;
	@%p2 bra 	$L__BB0_4;
	and.b32  	%r41, %r5, 536870908;
	neg.s32 	%r124, %r41;
	mov.b32 	%r128, 0;
	mov.f32 	%f117, 0f00000000;
	mov.f32 	%f118, %f117;
	mov.f32 	%f119, %f117;
	mov.f32 	%f120, %f117;
	mov.f32 	%f121, %f117;
	mov.f32 	%f122, %f117;
	mov.f32 	%f123, %f117;
	mov.f32 	%f124, %f117;
$L__BB0_3:
	mul.wide.u32 	%rd6, %r125, 2;
	add.s64 	%rd7, %rd2, %rd6;
	wmma.load.a.sync.aligned.row.m16n16k16.global.f16 	{%r42, %r43, %r44, %r45, %r46, %r47, %r48, %r49}, [%rd7], %r26;
	mul.wide.u32 	%rd8, %r126, 2;
	add.s64 	%rd9, %rd1, %rd8;
	wmma.load.b.sync.aligned.col.m16n16k16.global.f16 	{%r50, %r51, %r52, %r53, %r54, %r55, %r56, %r57}, [%rd9], %r26;
	wmma.mma.sync.aligned.row.col.m16n16k16.f32.f32 {%f61, %f62, %f63, %f64, %f65, %f66, %f67, %f68}, {%r42, %r43, %r44, %r45, %r46, %r47, %r48, %r49}, {%r50, %r51, %r52, %r53, %r54, %r55, %r56, %r57}, {%f124, %f123, %f122, %f121, %f120, %f119, %f118, %f117};
	add.s64 	%rd10, %rd7, 32;
	wmma.load.a.sync.aligned.row.m16n16k16.global.f16 	{%r58, %r59, %r60, %r61, %r62, %r63, %r64, %r65}, [%rd10], %r26;
	add.s64 	%rd11, %rd9, 32;
	wmma.load.b.sync.aligned.col.m16n16k16.global.f16 	{%r66, %r67, %r68, %r69, %r70, %r71, %r72, %r73}, [%rd11], %r26;
	wmma.mma.sync.aligned.row.col.m16n16k16.f32.f32 {%f69, %f70, %f71, %f72, %f73, %f74, %f75, %f76}, {%r58, %r59, %r60, %r61, %r62, %r63, %r64, %r65}, {%r66, %r67, %r68, %r69, %r70, %r71, %r72, %r73}, {%f61, %f62, %f63, %f64, %f65, %f66, %f67, %f68};
	add.s64 	%rd12, %rd7, 64;
	wmma.load.a.sync.aligned.row.m16n16k16.global.f16 	{%r74, %r75, %r76, %r77, %r78, %r79, %r80, %r81}, [%rd12], %r26;
	add.s64 	%rd13, %rd9, 64;
	wmma.load.b.sync.aligned.col.m16n16k16.global.f16 	{%r82, %r83, %r84, %r85, %r86, %r87, %r88, %r89}, [%rd13], %r26;
	wmma.mma.sync.aligned.row.col.m16n16k16.f32.f32 {%f77, %f78, %f79, %f80, %f81, %f82, %f83, %f84}, {%r74, %r75, %r76, %r77, %r78, %r79, %r80, %r81}, {%r82, %r83, %r84, %r85, %r86, %r87, %r88, %r89}, {%f69, %f70, %f71, %f72, %f73, %f74, %f75, %f76};
	add.s64 	%rd14, %rd7, 96;
	wmma.load.a.sync.aligned.row.m16n16k16.global.f16 	{%r90, %r91, %r92, %r93, %r94, %r95, %r96, %r97}, [%rd14], %r26;
	add.s64 	%rd15, %rd9, 96;
	wmma.load.b.sync.aligned.col.m16n16k16.global.f16 	{%r98, %r99, %r100, %r101, %r102, %r103, %r104, %r105}, [%rd15], %r26;
	wmma.mma.sync.aligned.row.col.m16n16k16.f32.f32 {%f124, %f123, %f122, %f121, %f120, %f119, %f118, %f117}, {%r90, %r91, %r92, %r93, %r94, %r95, %r96, %r97}, {%r98, %r99, %r100, %r101, %r102, %r103, %r104, %r105}, {%f77, %f78, %f79, %f80, %f81, %f82, %f83, %f84};
	add.s32 	%r128, %r128, 64;
	add.s32 	%r126, %r126, 64;
	add.s32 	%r125, %r125, 64;
	add.s32 	%r124, %r124, 4;
	setp.ne.s32 	%p3, %r124, 0;
	@%p3 bra 	$L__BB0_3;
$L__BB0_4:
	setp.eq.s32 	%p4, %r6, 0;
	@%p4 bra 	$L__BB0_7;
	mad.lo.s32 	%r131, %r26, %r2, %r128;
	mad.lo.s32 	%r130, %r26, %r1, %r128;
	neg.s32 	%r129, %r6;
$L__BB0_6:
	.pragma "nounroll";
	mul.wide.u32 	%rd16, %r130, 2;
	add.s64 	%rd17, %rd2, %rd16;
	wmma.load.a.sync.aligned.row.m16n16k16.global.f16 	{%r106, %r107, %r108, %r109, %r110, %r111, %r112, %r113}, [%rd17], %r26;
	mul.wide.u32 	%rd18, %r131, 2;
	add.s64 	%rd19, %rd1, %rd18;
	wmma.load.b.sync.aligned.col.m16n16k16.global.f16 	{%r114, %r115, %r116, %r117, %r118, %r119, %r120, %r121}, [%rd19], %r26;
	wmma.mma.sync.aligned.row.col.m16n16k16.f32.f32 {%f124, %f123, %f122, %f121, %f120, %f119, %f118, %f117}, {%r106, %r107, %r108, %r109, %r110, %r111, %r112, %r113}, {%r114, %r115, %r116, %r117, %r118, %r119, %r120, %r121}, {%f124, %f123, %f122, %f121, %f120, %f119, %f118, %f117};
	add.s32 	%r131, %r131, 16;
	add.s32 	%r130, %r130, 16;
	add.s32 	%r129, %r129, 1;
	setp.ne.s32 	%p5, %r129, 0;
	@%p5 bra 	$L__BB0_6;
$L__BB0_7:
	ld.param.u32 	%r123, [_Z24my_Simple_TesnorCoreGemmP6__halfS0_Pfiii_param_5];
	ld.param.u64 	%rd26, [_Z24my_Simple_TesnorCoreGemmP6__halfS0_Pfiii_param_2];
	cvta.to.global.u64 	%rd20, %rd26;
	mul.lo.s32 	%r122, %r123, %r1;
	cvt.s64.s32 	%rd21, %r122;
	cvt.u64.u32 	%rd22, %r2;
	add.s64 	%rd23, %rd21, %rd22;
	shl.b64 	%rd24, %rd23, 2;
	add.s64 	%rd25, %rd20, %rd24;
	wmma.store.d.sync.aligned.row.m16n16k16.global.f32 	[%rd25], {%f124, %f123, %f122, %f121, %f120, %f119, %f118, %f117}, %r123;
	ret;

}
	// .globl	_Z25my_Simple_TesnorCoreGemm2P6__halfS0_Pfiii
.visible .entry _Z25my_Simple_TesnorCoreGemm2P6__halfS0_Pfiii(
	.param .u64 .ptr .align 1 _Z25my_Simple_TesnorCoreGemm2P6__halfS0_Pfiii_param_0,
	.param .u64 .ptr .align 1 _Z25my_Simple_TesnorCoreGemm2P6__halfS0_Pfiii_param_1,
	.param .u64 .ptr .align 1 _Z25my_Simple_TesnorCoreGemm2P6__halfS0_Pfiii_param_2,
	.param .u32 _Z25my_Simple_TesnorCoreGemm2P6__halfS0_Pfiii_param_3,
	.param .u32 _Z25my_Simple_TesnorCoreGemm2P6__halfS0_Pfiii_param_4,
	.param .u32 _Z25my_Simple_TesnorCoreGemm2P6__halfS0_Pfiii_param_5
)
{
	.reg .pred 	%p<6>;
	.reg .b32 	%r<144>;
	.reg .b32 	%f<125>;
	.reg .b64 	%rd<50>;

	ld.param.u64 	%rd7, [_Z25my_Simple_TesnorCoreGemm2P6__halfS0_Pfiii_param_0];
	ld.param.u32 	%r35, [_Z25my_Simple_TesnorCoreGemm2P6__halfS0_Pfiii_param_4];
	ld.param.u32 	%r36, [_Z25my_Simple_TesnorCoreGemm2P6__halfS0_Pfiii_param_5];
	cvta.to.global.u64 	%rd1, %rd7;
	mov.u32 	%r37, %tid.x;
	mov.u32 	%r38, %ctaid.x;
	mov.u32 	%r39, %ntid.x;
	mad.lo.s32 	%r40, %r38, %r39, %r37;
	mov.u32 	%r41, %tid.y;
	mov.u32 	%r42, %ctaid.y;
	mov.u32 	%r43, %ntid.y;
	mad.lo.s32 	%r44, %r42, %r43, %r41;
	shr.u32 	%r45, %r40, 1;
	and.b32  	%r1, %r45, 2147483632;
	shl.b32 	%r2, %r44, 4;
	setp.lt.s32 	%p1, %r35, 1;
	mov.f32 	%f117, 0f00000000;
	mov.f32 	%f118, %f117;
	mov.f32 	%f119, %f117;
	mov.f32 	%f120, %f117;
	mov.f32 	%f121, %f117;
	mov.f32 	%f122, %f117;
	mov.f32 	%f123, %f117;
	mov.f32 	%f124, %f117;
	@%p1 bra 	$L__BB1_7;
	mul.lo.s32 	%r138, %r35, %r1;
	add.s32 	%r47, %r35, -1;
	shr.u32 	%r48, %r47, 4;
	add.s32 	%r4, %r48, 1;
	and.b32  	%r5, %r4, 3;
	setp.lt.u32 	%p2, %r35, 49;
	mov.b32 	%r140, 0;
	mov.f32 	%f117, 0f00000000;
	@%p2 bra 	$L__BB1_4;
	mul.wide.u32 	%rd8, %r138, 2;
	add.s64 	%rd9, %rd8, %rd1;
	add.s64 	%rd49, %rd9, 64;
	mul.lo.s32 	%r137, %r36, 48;
	shl.b32 	%r136, %r36, 5;
	shl.b32 	%r135, %r36, 4;
	and.b32  	%r50, %r4, 536870908;
	neg.s32 	%r133, %r50;
	mov.f32 	%f117, 0f00000000;
	mov.b32 	%r134, 0;
	cvt.u64.u32 	%rd13, %r2;
	mov.f32 	%f118, %f117;
	mov.f32 	%f119, %f117;
	mov.f32 	%f120, %f117;
	mov.f32 	%f121, %f117;
	mov.f32 	%f122, %f117;
	mov.f32 	%f123, %f117;
	mov.f32 	%f124, %f117;
	mov.u32 	%r140, %r134;
$L__BB1_3:
	ld.param.u64 	%rd46, [_Z25my_Simple_TesnorCoreGemm2P6__halfS0_Pfiii_param_1];
	mul.wide.u32 	%rd10, %r138, 2;
	add.s64 	%rd11, %rd1, %rd10;
	wmma.load.a.sync.aligned.row.m16n16k16.global.f16 	{%r51, %r52, %r53, %r54, %r55, %r56, %r57, %r58}, [%rd11], %r35;
	cvt.s64.s32 	%rd12, %r134;
	add.s64 	%rd14, %rd12, %rd13;
	cvta.to.global.u64 	%rd15, %rd46;
	shl.b64 	%rd16, %rd14, 1;
	add.s64 	%rd17, %rd15, %rd16;
	wmma.load.b.sync.aligned.row.m16n16k16.global.f16 	{%r59, %r60, %r61, %r62, %r63, %r64, %r65, %r66}, [%rd17], %r36;
	wmma.mma.sync.aligned.row.row.m16n16k16.f32.f32 {%f61, %f62, %f63, %f64, %f65, %f66, %f67, %f68}, {%r51, %r52, %r53, %r54, %r55, %r56, %r57, %r58}, {%r59, %r60, %r61, %r62, %r63, %r64, %r65, %r66}, {%f124, %f123, %f122, %f121, %f120, %f119, %f118, %f117};
	add.s64 	%rd18, %rd49, -32;
	wmma.load.a.sync.aligned.row.m16n16k16.global.f16 	{%r67, %r68, %r69, %r70, %r71, %r72, %r73, %r74}, [%rd18], %r35;
	cvt.s64.s32 	%rd19, %r135;
	add.s64 	%rd20, %rd19, %rd13;
	shl.b64 	%rd21, %rd20, 1;
	add.s64 	%rd22, %rd15, %rd21;
	wmma.load.b.sync.aligned.row.m16n16k16.global.f16 	{%r75, %r76, %r77, %r78, %r79, %r80, %r81, %r82}, [%rd22], %r36;
	wmma.mma.sync.aligned.row.row.m16n16k16.f32.f32 {%f69, %f70, %f71, %f72, %f73, %f74, %f75, %f76}, {%r67, %r68, %r69, %r70, %r71, %r72, %r73, %r74}, {%r75, %r76, %r77, %r78, %r79, %r80, %r81, %r82}, {%f61, %f62, %f63, %f64, %f65, %f66, %f67, %f68};
	wmma.load.a.sync.aligned.row.m16n16k16.global.f16 	{%r83, %r84, %r85, %r86, %r87, %r88, %r89, %r90}, [%rd49], %r35;
	cvt.s64.s32 	%rd23, %r136;
	add.s64 	%rd24, %rd23, %rd13;
	shl.b64 	%rd25, %rd24, 1;
	add.s64 	%rd26, %rd15, %rd25;
	wmma.load.b.sync.aligned.row.m16n16k16.global.f16 	{%r91, %r92, %r93, %r94, %r95, %r96, %r97, %r98}, [%rd26], %r36;
	wmma.mma.sync.aligned.row.row.m16n16k16.f32.f32 {%f77, %f78, %f79, %f80, %f81, %f82, %f83, %f84}, {%r83, %r84, %r85, %r86, %r87, %r88, %r89, %r90}, {%r91, %r92, %r93, %r94, %r95, %r96, %r97, %r98}, {%f69, %f70, %f71, %f72, %f73, %f74, %f75, %f76};
	add.s64 	%rd27, %rd49, 32;
	wmma.load.a.sync.aligned.row.m16n16k16.global.f16 	{%r99, %r100, %r101, %r102, %r103, %r104, %r105, %r106}, [%rd27], %r35;
	cvt.s64.s32 	%rd28, %r137;
	add.s64 	%rd29, %rd28, %rd13;
	shl.b64 	%rd30, %rd29, 1;
	add.s64 	%rd31, %rd15, %rd30;
	wmma.load.b.sync.aligned.row.m16n16k16.global.f16 	{%r107, %r108, %r109, %r110, %r111, %r112, %r113, %r114}, [%rd31], %r36;
	wmma.mma.sync.aligned.row.row.m16n16k16.f32.f32 {%f124, %f123, %f122, %f121, %f120, %f119, %f118, %f117}, {%r99, %r100, %r101, %r102, %r103, %r104, %r105, %r106}, {%r107, %r108, %r109, %r110, %r111, %r112, %r113, %r114}, {%f77, %f78, %f79, %f80, %f81, %f82, %f83, %f84};
	add.s32 	%r140, %r140, 64;
	add.s64 	%rd49, %rd49, 128;
	add.s32 	%r138, %r138, 64;
	shl.b32 	%r115, %r36, 6;
	add.s32 	%r137, %r137, %r115;
	add.s32 	%r136, %r136, %r115;
	add.s32 	%r135, %r135, %r115;
	add.s32 	%r134, %r134, %r115;
	add.s32 	%r133, %r133, 4;
	setp.ne.s32 	%p3, %r133, 0;
	@%p3 bra 	$L__BB1_3;
$L__BB1_4:
	setp.eq.s32 	%p4, %r5, 0;
	@%p4 bra 	$L__BB1_7;
	mul.lo.s32 	%r143, %r140, %r36;
	shl.b32 	%r26, %r36, 4;
	mad.lo.s32 	%r142, %r35, %r1, %r140;
	neg.s32 	%r141, %r5;
	cvt.u64.u32 	%rd35, %r2;
$L__BB1_6:
	.pragma "nounroll";
	ld.param.u64 	%rd47, [_Z25my_Simple_TesnorCoreGemm2P6__halfS0_Pfiii_param_1];
	mul.wide.u32 	%rd32, %r142, 2;
	add.s64 	%rd33, %rd1, %rd32;
	wmma.load.a.sync.aligned.row.m16n16k16.global.f16 	{%r116, %r117, %r118, %r119, %r120, %r121, %r122, %r123}, [%rd33], %r35;
	cvt.s64.s32 	%rd34, %r143;
	add.s64 	%rd36, %rd34, %rd35;
	cvta.to.global.u64 	%rd37, %rd47;
	shl.b64 	%rd38, %rd36, 1;
	add.s64 	%rd39, %rd37, %rd38;
	wmma.load.b.sync.aligned.row.m16n16k16.global.f16 	{%r124, %r125, %r126, %r127, %r128, %r129, %r130, %r131}, [%rd39], %r36;
	wmma.mma.sync.aligned.row.row.m16n16k16.f32.f32 {%f124, %f123, %f122, %f121, %f120, %f119, %f118, %f117}, {%r116, %r117, %r118, %r119, %r120, %r121, %r122, %r123}, {%r124, %r125, %r126, %r127, %r128, %r129, %r130, %r131}, {%f124, %f123, %f122, %f121, %f120, %f119, %f118, %f117};
	add.s32 	%r143, %r143, %r26;
	add.s32 	%r142, %r142, 16;
	add.s32 	%r141, %r141, 1;
	setp.ne.s32 	%p5, %r141, 0;
	@%p5 bra 	$L__BB1_6;
$L__BB1_7:
	ld.param.u64 	%rd48, [_Z25my_Simple_TesnorCoreGemm2P6__halfS0_Pfiii_param_2];
	cvta.to.global.u64 	%rd40, %rd48;
	mul.lo.s32 	%r132, %r36, %r1;
	cvt.s64.s32 	%rd41, %r132;
	cvt.u64.u32 	%rd42, %r2;
	add.s64 	%rd43, %rd41, %rd42;
	shl.b64 	%rd44, %rd43, 2;
	add.s64 	%rd45, %rd40, %rd44;
	wmma.store.d.sync.aligned.row.m16n16k16.global.f32 	[%rd45], {%f124, %f123, %f122, %f121, %f120, %f119, %f118, %f117}, %r36;
	ret;

}


// ===== COMPILED SASS (sm_100) =====

	.target	sm_100

	.elftype	@"ET_EXEC"


//--------------------- .note.nv.tkinfo           --------------------------
	.section	.note.nv.tkinfo,"",@"SHT_NOTE"
	.sectionflags	@"SHF_NOTE_NV_TKINFO"
	.tkinfo
        /*0018*/ 	.word	0x00000002
        /*0030*/ 	.string	""
        /*0030*/ 	.string	"ptxas"
        /*0030*/ 	.string	"Cuda compilation tools, release 13.0, V13.0.88"
        /*0030*/ 	.string	"Build cuda_13.0.r13.0/compiler.36424714_0"
        /*0030*/ 	.string	"-arch sm_100 -m 64 "



//--------------------- .note.nv.cuinfo           --------------------------
	.section	.note.nv.cuinfo,"",@"SHT_NOTE"
	.sectionflags	@"SHF_NOTE_NV_CUINFO"
        /*0018*/ 	.short	0x0002
        /*001a*/ 	.short	0x0064
        /*001c*/ 	.short	0x0082
	.zero		2


//--------------------- .nv.info                  --------------------------
	.section	.nv.info,"",@"SHT_CUDA_INFO"
	.align	4


	//----- nvinfo : EIATTR_REGCOUNT
	.align		4
        /*0000*/ 	.byte	0x04, 0x2f
        /*0002*/ 	.short	(.L_1 - .L_0)
	.align		4
.L_0:
        /*0004*/ 	.word	index@(_Z24my_Simple_TesnorCoreGemmP6__halfS0_Pfiii)
        /*0008*/ 	.word	0x0000002a


	//----- nvinfo : EIATTR_FRAME_SIZE
	.align		4
.L_1:
        /*000c*/ 	.byte	0x04, 0x11
        /*000e*/ 	.short	(.L_3 - .L_2)
	.align		4
.L_2:
        /*0010*/ 	.word	index@(_Z24my_Simple_TesnorCoreGemmP6__halfS0_Pfiii)
        /*0014*/ 	.word	0x00000000


	//----- nvinfo : EIATTR_REGCOUNT
	.align		4
.L_3:
        /*0018*/ 	.byte	0x04, 0x2f
        /*001a*/ 	.short	(.L_5 - .L_4)
	.align		4
.L_4:
        /*001c*/ 	.word	index@(_Z25my_Simple_TesnorCoreGemm2P6__halfS0_Pfiii)
        /*0020*/ 	.word	0x00000028


	//----- nvinfo : EIATTR_FRAME_SIZE
	.align		4
.L_5:
        /*0024*/ 	.byte	0x04, 0x11
        /*0026*/ 	.short	(.L_7 - .L_6)
	.align		4
.L_6:
        /*0028*/ 	.word	index@(_Z25my_Simple_TesnorCoreGemm2P6__halfS0_Pfiii)
        /*002c*/ 	.word	0x00000000


	//----- nvinfo : EIATTR_MIN_STACK_SIZE
	.align		4
.L_7:
        /*0030*/ 	.byte	0x04, 0x12
        /*0032*/ 	.short	(.L_9 - .L_8)
	.align		4
.L_8:
        /*0034*/ 	.word	index@(_Z25my_Simple_TesnorCoreGemm2P6__halfS0_Pfiii)
        /*0038*/ 	.word	0x00000000


	//----- nvinfo : EIATTR_MIN_STACK_SIZE
	.align		4
.L_9:
        /*003c*/ 	.byte	0x04, 0x12
        /*003e*/ 	.short	(.L_11 - .L_10)
	.align		4
.L_10:
        /*0040*/ 	.word	index@(_Z24my_Simple_TesnorCoreGemmP6__halfS0_Pfiii)
        /*0044*/ 	.word	0x00000000
.L_11:


//--------------------- .nv.compat                --------------------------
	.section	.nv.compat,"",@"SHT_CUDA_COMPAT_INFO"
	.align	4
        /*0000*/ 	.byte	0x02, 0x09, 0x00, 0x00, 0x02, 0x02, 0x01, 0x00, 0x02, 0x05, 0x05, 0x00, 0x03, 0x07, 0x01, 0x01
        /*0010*/ 	.byte	0x02, 0x03, 0x00, 0x00, 0x02, 0x06, 0x01, 0x00, 0x04, 0x0b, 0x08, 0x00, 0x09, 0x00, 0x00, 0x00
        /*0020*/ 	.byte	0x00, 0x00, 0x00, 0x00


//--------------------- .nv.info._Z25my_Simple_TesnorCoreGemm2P6__halfS0_Pfiii --------------------------
	.section	.nv.info._Z25my_Simple_TesnorCoreGemm2P6__halfS0_Pfiii,"",@"SHT_CUDA_INFO"
	.sectionflags	@""
	.align	4


	//----- nvinfo : EIATTR_CUDA_API_VERSION
	.align		4
        /*0000*/ 	.byte	0x04, 0x37
        /*0002*/ 	.short	(.L_13 - .L_12)
.L_12:
        /*0004*/ 	.word	0x00000082


	//----- nvinfo : EIATTR_KPARAM_INFO
	.align		4
.L_13:
        /*0008*/ 	.byte	0x04, 0x17
        /*000a*/ 	.short	(.L_15 - .L_14)
.L_14:
        /*000c*/ 	.word	0x00000000
        /*0010*/ 	.short	0x0005
        /*0012*/ 	.short	0x0020
        /*0014*/ 	.byte	0x00, 0xf0, 0x11, 0x00


	//----- nvinfo : EIATTR_KPARAM_INFO
	.align		4
.L_15:
        /*0018*/ 	.byte	0x04, 0x17
        /*001a*/ 	.short	(.L_17 - .L_16)
.L_16:
        /*001c*/ 	.word	0x00000000
        /*0020*/ 	.short	0x0004
        /*0022*/ 	.short	0x001c
        /*0024*/ 	.byte	0x00, 0xf0, 0x11, 0x00


	//----- nvinfo : EIATTR_KPARAM_INFO
	.align		4
.L_17:
        /*0028*/ 	.byte	0x04, 0x17
        /*002a*/ 	.short	(.L_19 - .L_18)
.L_18:
        /*002c*/ 	.word	0x00000000
        /*0030*/ 	.short	0x0003
        /*0032*/ 	.short	0x0018
        /*0034*/ 	.byte	0x00, 0xf0, 0x11, 0x00


	//----- nvinfo : EIATTR_KPARAM_INFO
	.align		4
.L_19:
        /*0038*/ 	.byte	0x04, 0x17
        /*003a*/ 	.short	(.L_21 - .L_20)
.L_20:
        /*003c*/ 	.word	0x00000000
        /*0040*/ 	.short	0x0002
        /*0042*/ 	.short	0x0010
        /*0044*/ 	.byte	0x00, 0xf5, 0x21, 0x00


	//----- nvinfo : EIATTR_KPARAM_INFO
	.align		4
.L_21:
        /*0048*/ 	.byte	0x04, 0x17
        /*004a*/ 	.short	(.L_23 - .L_22)
.L_22:
        /*004c*/ 	.word	0x00000000
        /*0050*/ 	.short	0x0001
        /*0052*/ 	.short	0x0008
        /*0054*/ 	.byte	0x00, 0xf5, 0x21, 0x00


	//----- nvinfo : EIATTR_KPARAM_INFO
	.align		4
.L_23:
        /*0058*/ 	.byte	0x04, 0x17
        /*005a*/ 	.short	(.L_25 - .L_24)
.L_24:
        /*005c*/ 	.word	0x00000000
        /*0060*/ 	.short	0x0000
        /*0062*/ 	.short	0x0000
        /*0064*/ 	.byte	0x00, 0xf5, 0x21, 0x00


	//----- nvinfo : EIATTR_SPARSE_MMA_MASK
	.align		4
.L_25:
        /*0068*/ 	.byte	0x03, 0x50
        /*006a*/ 	.short	0x0000


	//----- nvinfo : EIATTR_WMMA_USED
	.align		4
        /*006c*/ 	.byte	0x01, 0x2b
	.zero		2


	//----- nvinfo : EIATTR_MAXREG_COUNT
	.align		4
        /*0070*/ 	.byte	0x03, 0x1b
        /*0072*/ 	.short	0x00ff


	//----- nvinfo : EIATTR_MERCURY_ISA_VERSION
	.align		4
        /*0074*/ 	.byte	0x03, 0x5f
        /*0076*/ 	.short	0x0101


	//----- nvinfo : EIATTR_VRC_CTA_INIT_COUNT
	.align		4
        /*0078*/ 	.byte	0x02, 0x4a
	.zero		1
	.zero		1


	//----- nvinfo : EIATTR_EXIT_INSTR_OFFSETS
	.align		4
        /*007c*/ 	.byte	0x04, 0x1c
        /*007e*/ 	.short	(.L_27 - .L_26)


	//   ....[0]....
.L_26:
        /*0080*/ 	.word	0x00000f50


	//----- nvinfo : EIATTR_CBANK_PARAM_SIZE
	.align		4
.L_27:
        /*0084*/ 	.byte	0x03, 0x19
        /*0086*/ 	.short	0x0024


	//----- nvinfo : EIATTR_PARAM_CBANK
	.align		4
        /*0088*/ 	.byte	0x04, 0x0a
        /*008a*/ 	.short	(.L_29 - .L_28)
	.align		4
.L_28:
        /*008c*/ 	.word	index@(.nv.constant0._Z25my_Simple_TesnorCoreGemm2P6__halfS0_Pfiii)
        /*0090*/ 	.short	0x0380
        /*0092*/ 	.short	0x0024


	//----- nvinfo : EIATTR_SW_WAR
	.align		4
.L_29:
        /*0094*/ 	.byte	0x04, 0x36
        /*0096*/ 	.short	(.L_31 - .L_30)
.L_30:
        /*0098*/ 	.word	0x00000008
.L_31:


//--------------------- .nv.info._Z24my_Simple_TesnorCoreGemmP6__halfS0_Pfiii --------------------------
	.section	.nv.info._Z24my_Simple_TesnorCoreGemmP6__halfS0_Pfiii,"",@"SHT_CUDA_INFO"
	.sectionflags	@""
	.align	4


	//----- nvinfo : EIATTR_CUDA_API_VERSION
	.align		4
        /*0000*/ 	.byte	0x04, 0x37
        /*0002*/ 	.short	(.L_33 - .L_32)
.L_32:
        /*0004*/ 	.word	0x00000082


	//----- nvinfo : EIATTR_KPARAM_INFO
	.align		4
.L_33:
        /*0008*/ 	.byte	0x04, 0x17
        /*000a*/ 	.short	(.L_35 - .L_34)
.L_34:
        /*000c*/ 	.word	0x00000000
        /*0010*/ 	.short	0x0005
        /*0012*/ 	.short	0x0020
        /*0014*/ 	.byte	0x00, 0xf0, 0x11, 0x00


	//----- nvinfo : EIATTR_KPARAM_INFO
	.align		4
.L_35:
        /*0018*/ 	.byte	0x04, 0x17
        /*001a*/ 	.short	(.L_37 - .L_36)
.L_36:
        /*001c*/ 	.word	0x00000000
        /*0020*/ 	.short	0x0004
        /*0022*/ 	.short	0x001c
        /*0024*/ 	.byte	0x00, 0xf0, 0x11, 0x00


	//----- nvinfo : EIATTR_KPARAM_INFO
	.align		4
.L_37:
        /*0028*/ 	.byte	0x04, 0x17
        /*002a*/ 	.short	(.L_39 - .L_38)
.L_38:
        /*002c*/ 	.word	0x00000000
        /*0030*/ 	.short	0x0003
        /*0032*/ 	.short	0x0018
        /*0034*/ 	.byte	0x00, 0xf0, 0x11, 0x00


	//----- nvinfo : EIATTR_KPARAM_INFO
	.align		4
.L_39:
        /*0038*/ 	.byte	0x04, 0x17
        /*003a*/ 	.short	(.L_41 - .L_40)
.L_40:
        /*003c*/ 	.word	0x00000000
        /*0040*/ 	.short	0x0002
        /*0042*/ 	.short	0x0010
        /*0044*/ 	.byte	0x00, 0xf5, 0x21, 0x00


	//----- nvinfo : EIATTR_KPARAM_INFO
	.align		4
.L_41:
        /*0048*/ 	.byte	0x04, 0x17
        /*004a*/ 	.short	(.L_43 - .L_42)
.L_42:
        /*004c*/ 	.word	0x00000000
        /*0050*/ 	.short	0x0001
        /*0052*/ 	.short	0x0008
        /*0054*/ 	.byte	0x00, 0xf5, 0x21, 0x00


	//----- nvinfo : EIATTR_KPARAM_INFO
	.align		4
.L_43:
        /*0058*/ 	.byte	0x04, 0x17
        /*005a*/ 	.short	(.L_45 - .L_44)
.L_44:
        /*005c*/ 	.word	0x00000000
        /*0060*/ 	.short	0x0000
        /*0062*/ 	.short	0x0000
        /*0064*/ 	.byte	0x00, 0xf5, 0x21, 0x00


	//----- nvinfo : EIATTR_SPARSE_MMA_MASK
	.align		4
.L_45:
        /*0068*/ 	.byte	0x03, 0x50
        /*006a*/ 	.short	0x0000


	//----- nvinfo : EIATTR_WMMA_USED
	.align		4
        /*006c*/ 	.byte	0x01, 0x2b
	.zero		2


	//----- nvinfo : EIATTR_MAXREG_COUNT
	.align		4
        /*0070*/ 	.byte	0x03, 0x1b
        /*0072*/ 	.short	0x00ff


	//----- nvinfo : EIATTR_MERCURY_ISA_VERSION
	.align		4
        /*0074*/ 	.byte	0x03, 0x5f
        /*0076*/ 	.short	0x0101


	//----- nvinfo : EIATTR_VRC_CTA_INIT_COUNT
	.align		4
        /*0078*/ 	.byte	0x02, 0x4a
	.zero		1
	.zero		1


	//----- nvinfo : EIATTR_EXIT_INSTR_OFFSETS
	.align		4
        /*007c*/ 	.byte	0x04, 0x1c
        /*007e*/ 	.short	(.L_47 - .L_46)


	//   ....[0]....
.L_46:
        /*0080*/ 	.word	0x00000a20


	//----- nvinfo : EIATTR_CBANK_PARAM_SIZE
	.align		4
.L_47:
        /*0084*/ 	.byte	0x03, 0x19
        /*0086*/ 	.short	0x0024


	//----- nvinfo : EIATTR_PARAM_CBANK
	.align		4
        /*0088*/ 	.byte	0x04, 0x0a
        /*008a*/ 	.short	(.L_49 - .L_48)
	.align		4
.L_48:
        /*008c*/ 	.word	index@(.nv.constant0._Z24my_Simple_TesnorCoreGemmP6__halfS0_Pfiii)
        /*0090*/ 	.short	0x0380
        /*0092*/ 	.short	0x0024


	//----- nvinfo : EIATTR_SW_WAR
	.align		4
.L_49:
        /*0094*/ 	.byte	0x04, 0x36
        /*0096*/ 	.short	(.L_51 - .L_50)
.L_50:
        /*0098*/ 	.word	0x00000008
.L_51:


//--------------------- .nv.callgraph             --------------------------
	.section	.nv.callgraph,"",@"SHT_CUDA_CALLGRAPH"
	.align	4
	.sectionentsize	8
	.align		4
        /*0000*/ 	.word	0x00000000
	.align		4
        /*0004*/ 	.word	0xffffffff
	.align		4
        /*0008*/ 	.word	0x00000000
	.align		4
        /*000c*/ 	.word	0xfffffffe
	.align		4
        /*0010*/ 	.word	0x00000000
	.align		4
        /*0014*/ 	.word	0xfffffffd
	.align		4
        /*0018*/ 	.word	0x00000000
	.align		4
        /*001c*/ 	.word	0xfffffffc


//--------------------- .text._Z25my_Simple_TesnorCoreGemm2P6__halfS0_Pfiii --------------------------
	.section	.text._Z25my_Simple_TesnorCoreGemm2P6__halfS0_Pfiii,"ax",@progbits
	.align	128
        .global         _Z25my_Simple_TesnorCoreGemm2P6__halfS0_Pfiii
        .type           _Z25my_Simple_TesnorCoreGemm2P6__halfS0_Pfiii,@function
        .size           _Z25my_Simple_TesnorCoreGemm2P6__halfS0_Pfiii,(.L_x_10 - _Z25my_Simple_TesnorCoreGemm2P6__halfS0_Pfiii)
        .other          _Z25my_Simple_TesnorCoreGemm2P6__halfS0_Pfiii,@"STO_CUDA_ENTRY STV_DEFAULT"
_Z25my_Simple_TesnorCoreGemm2P6__halfS0_Pfiii:
.text._Z25my_Simple_TesnorCoreGemm2P6__halfS0_Pfiii:
[----:B------:R-:W-:Y:S01]  /*0000*/  LDC R1, c[0x0][0x37c] ;  /* 0x0000df00ff017b82 */ /* 0x000fe20000000800 */
[----:B------:R-:W0:Y:S07]  /*0010*/  S2R R0, SR_TID.X ;  /* 0x0000000000007919 */ /* 0x000e2e0000002100 */
[----:B------:R-:W0:Y:S01]  /*0020*/  S2UR UR4, SR_CTAID.X ;  /* 0x00000000000479c3 */ /* 0x000e220000002500 */
[----:B------:R-:W1:Y:S01]  /*0030*/  LDCU UR11, c[0x0][0x39c] ;  /* 0x00007380ff0b77ac */ /* 0x000e620008000800 */
[----:B------:R-:W-:Y:S01]  /*0040*/  CS2R R10, SRZ ;  /* 0x00000000000a7805 */ /* 0x000fe2000001ff00 */
[----:B------:R-:W2:Y:S01]  /*0050*/  S2R R30, SR_TID.Y ;  /* 0x00000000001e7919 */ /* 0x000ea20000002200 */
[----:B------:R-:W-:-:S02]  /*0060*/  CS2R R8, SRZ ;  /* 0x0000000000087805 */ /* 0x000fc4000001ff00 */
[----:B------:R-:W-:Y:S02]  /*0070*/  CS2R R22, SRZ ;  /* 0x0000000000167805 */ /* 0x000fe4000001ff00 */
[----:B------:R-:W-:Y:S01]  /*0080*/  CS2R R20, SRZ ;  /* 0x0000000000147805 */ /* 0x000fe2000001ff00 */
[----:B------:R-:W3:Y:S01]  /*0090*/  LDCU.64 UR12, c[0x0][0x358] ;  /* 0x00006b00ff0c77ac */ /* 0x000ee20008000a00 */
[----:B------:R-:W0:Y:S08]  /*00a0*/  LDC R3, c[0x0][0x360] ;  /* 0x0000d800ff037b82 */ /* 0x000e300000000800 */
[----:B------:R-:W2:Y:S01]  /*00b0*/  S2UR UR5, SR_CTAID.Y ;  /* 0x00000000000579c3 */ /* 0x000ea20000002600 */
[----:B-1----:R-:W-:-:S07]  /*00c0*/  UISETP.GE.AND UP0, UPT, UR11, 0x1, UPT ;  /* 0x000000010b00788c */ /* 0x002fce000bf06270 */
[----:B------:R-:W2:Y:S01]  /*00d0*/  LDC R5, c[0x0][0x364] ;  /* 0x0000d900ff057b82 */ /* 0x000ea20000000800 */
[----:B0-----:R-:W-:-:S05]  /*00e0*/  IMAD R0, R3, UR4, R0 ;  /* 0x0000000403007c24 */ /* 0x001fca000f8e0200 */
[----:B------:R-:W-:-:S04]  /*00f0*/  SHF.R.U32.HI R0, RZ, 0x1, R0 ;  /* 0x00000001ff007819 */ /* 0x000fc80000011600 */
[----:B------:R-:W-:Y:S01]  /*0100*/  LOP3.LUT R31, R0, 0x7ffffff0, RZ, 0xc0, !PT ;  /* 0x7ffffff0001f7812 */ /* 0x000fe200078ec0ff */
[----:B--2---:R-:W-:-:S04]  /*0110*/  IMAD R30, R5, UR5, R30 ;  /* 0x00000005051e7c24 */ /* 0x004fc8000f8e021e */
[----:B------:R-:W-:Y:S01]  /*0120*/  IMAD.SHL.U32 R30, R30, 0x10, RZ ;  /* 0x000000101e1e7824 */ /* 0x000fe200078e00ff */
[----:B---3--:R-:W-:Y:S06]  /*0130*/  BRA.U !UP0, `(.L_x_0) ;  /* 0x0000000d08347547 */ /* 0x008fec000b800000 */
[----:B------:R-:W-:Y:S01]  /*0140*/  UISETP.GE.U32.AND UP1, UPT, UR11, 0x31, UPT ;  /* 0x000000310b00788c */ /* 0x000fe2000bf26070 */
[----:B------:R-:W-:Y:S01]  /*0150*/  IMAD.MOV.U32 R11, RZ, RZ, RZ ;  /* 0x000000ffff0b7224 */ /* 0x000fe200078e00ff */
[----:B------:R-:W-:Y:S02]  /*0160*/  UIADD3 UR4, UPT, UPT, UR11, -0x1, URZ ;  /* 0xffffffff0b047890 */ /* 0x000fe4000fffe0ff */
[----:B------:R-:W-:Y:S02]  /*0170*/  UIADD3 UR5, UPT, UPT, UR11, -0x1, URZ ;  /* 0xffffffff0b057890 */ /* 0x000fe4000fffe0ff */
[----:B------:R-:W-:Y:S02]  /*0180*/  ULEA.HI UR4, UR4, 0x1, URZ, 0x1c ;  /* 0x0000000104047891 */ /* 0x000fe4000f8fe0ff */
[----:B------:R-:W-:Y:S02]  /*0190*/  ULEA.HI UR5, UR5, 0x1, URZ, 0x1c ;  /* 0x0000000105057891 */ /* 0x000fe4000f8fe0ff */
[----:B------:R-:W-:-:S03]  /*01a0*/  ULOP3.LUT UR7, UR4, 0x3, URZ, 0xc0, !UPT ;  /* 0x0000000304077892 */ /* 0x000fc6000f8ec0ff */
[----:B------:R-:W-:Y:S01]  /*01b0*/  UMOV UR4, URZ ;  /* 0x000000ff00047c82 */ /* 0x000fe20008000000 */
[----:B------:R-:W-:Y:S01]  /*01c0*/  UISETP.NE.AND UP0, UPT, UR7, URZ, UPT ;  /* 0x000000ff0700728c */ /* 0x000fe2000bf05270 */
[----:B------:R-:W-:Y:S10]  /*01d0*/  BRA.U !UP1, `(.L_x_1) ;  /* 0x00000009093c7547 */ /* 0x000ff4000b800000 */
[----:B------:R-:W0:Y:S01]  /*01e0*/  S2R R9, SR_LANEID ;  /* 0x0000000000097919 */ /* 0x000e220000000000 */
[----:B------:R-:W1:Y:S01]  /*01f0*/  LDC.64 R32, c[0x0][0x380] ;  /* 0x0000e000ff207b82 */ /* 0x000e620000000a00 */
[----:B------:R-:W2:Y:S01]  /*0200*/  LDCU UR14, c[0x0][0x3a0] ;  /* 0x00007400ff0e77ac */ /* 0x000ea20008000800 */
[----:B------:R-:W-:Y:S01]  /*0210*/  IMAD R25, R31, UR11, RZ ;  /* 0x0000000b1f197c24 */ /* 0x000fe2000f8e02ff */
[----:B------:R-:W-:Y:S01]  /*0220*/  CS2R R10, SRZ ;  /* 0x00000000000a7805 */ /* 0x000fe2000001ff00 */
[----:B------:R-:W-:Y:S01]  /*0230*/  IMAD.MOV.U32 R3, RZ, RZ, RZ ;  /* 0x000000ffff037224 */ /* 0x000fe200078e00ff */
[----:B------:R-:W-:Y:S01]  /*0240*/  USHF.R.U32.HI UR4, URZ, 0x1, UR11 ;  /* 0x00000001ff047899 */ /* 0x000fe2000801160b */
[----:B------:R-:W-:Y:S01]  /*0250*/  CS2R R22, SRZ ;  /* 0x0000000000167805 */ /* 0x000fe2000001ff00 */
[----:B------:R-:W-:Y:S01]  /*0260*/  ULOP3.LUT UR5, UR5, 0x1ffffffc, URZ, 0xc0, !UPT ;  /* 0x1ffffffc05057892 */ /* 0x000fe2000f8ec0ff */
[----:B------:R-:W-:Y:S01]  /*0270*/  CS2R R20, SRZ ;  /* 0x0000000000147805 */ /* 0x000fe2000001ff00 */
[----:B------:R-:W3:Y:S01]  /*0280*/  LDCU.64 UR16, c[0x0][0x388] ;  /* 0x00007100ff1077ac */ /* 0x000ee20008000a00 */
[----:B--2---:R-:W-:-:S02]  /*0290*/  USHF.R.U32.HI UR6, URZ, 0x1, UR14 ;  /* 0x00000001ff067899 */ /* 0x004fc4000801160e */
[----:B------:R-:W-:Y:S02]  /*02a0*/  UIMAD UR8, UR14, 0x30, URZ ;  /* 0x000000300e0878a4 */ /* 0x000fe4000f8e02ff */
[----:B------:R-:W-:Y:S01]  /*02b0*/  USHF.L.U32 UR9, UR14, 0x5, URZ ;  /* 0x000000050e097899 */ /* 0x000fe200080006ff */
[----:B-1----:R-:W-:Y:S01]  /*02c0*/  IMAD.WIDE.U32 R6, R25, 0x2, R32 ;  /* 0x0000000219067825 */ /* 0x002fe200078e0020 */
[----:B------:R-:W-:Y:S02]  /*02d0*/  USHF.L.U32 UR10, UR14, 0x4, URZ ;  /* 0x000000040e0a7899 */ /* 0x000fe400080006ff */
[----:B------:R-:W-:Y:S02]  /*02e0*/  IADD3 R0, P0, PT, R6, 0x40, RZ ;  /* 0x0000004006007810 */ /* 0x000fe40007f1e0ff */
[----:B0-----:R-:W-:Y:S02]  /*02f0*/  LOP3.LUT R2, R9, 0x3, RZ, 0xc0, !PT ;  /* 0x0000000309027812 */ /* 0x001fe400078ec0ff */
[----:B------:R-:W-:-:S05]  /*0300*/  SHF.R.U32.HI R9, RZ, 0x2, R9 ;  /* 0x00000002ff097819 */ /* 0x000fca0000011609 */
[----:B------:R-:W-:Y:S01]  /*0310*/  IMAD.WIDE.U32 R4, R9, UR4, R2 ;  /* 0x0000000409047c25 */ /* 0x000fe2000f8e0002 */
[----:B------:R-:W-:-:S03]  /*0320*/  UMOV UR4, URZ ;  /* 0x000000ff00047c82 */ /* 0x000fc60008000000 */
[----:B------:R-:W-:Y:S01]  /*0330*/  IMAD.WIDE.U32 R8, R9, UR6, R2 ;  /* 0x0000000609087c25 */ /* 0x000fe2000f8e0002 */
[C---:B------:R-:W-:Y:S01]  /*0340*/  SHF.L.U64.HI R3, R4.reuse, 0x2, R5 ;  /* 0x0000000204037819 */ /* 0x040fe20000010205 */
[----:B------:R-:W-:Y:S02]  /*0350*/  UIADD3 UR6, UPT, UPT, -UR5, URZ, URZ ;  /* 0x000000ff05067290 */ /* 0x000fe4000fffe1ff */
[----:B------:R-:W-:Y:S01]  /*0360*/  IMAD.SHL.U32 R5, R4, 0x4, RZ ;  /* 0x0000000404057824 */ /* 0x000fe200078e00ff */
[C---:B------:R-:W-:Y:S01]  /*0370*/  SHF.L.U64.HI R4, R8.reuse, 0x2, R9 ;  /* 0x0000000208047819 */ /* 0x040fe20000010209 */
[----:B------:R-:W-:Y:S01]  /*0380*/  IMAD.SHL.U32 R24, R8, 0x4, RZ ;  /* 0x0000000408187824 */ /* 0x000fe200078e00ff */
[----:B------:R-:W-:Y:S01]  /*0390*/  CS2R R8, SRZ ;  /* 0x0000000000087805 */ /* 0x000fe2000001ff00 */
[----:B------:R-:W-:Y:S01]  /*03a0*/  IMAD.X R2, RZ, RZ, R7, P0 ;  /* 0x000000ffff027224 */ /* 0x000fe200000e0607 */
[----:B---3--:R-:W-:-:S06]  /*03b0*/  UMOV UR5, URZ ;  /* 0x000000ff00057c82 */ /* 0x008fcc0008000000 */
.L_x_2:
[----:B------:R-:W-:Y:S01]  /*03c0*/  IMAD.U32 R6, RZ, RZ, UR5 ;  /* 0x00000005ff067e24 */ /* 0x000fe2000f8e00ff */
[----:B------:R-:W-:Y:S01]  /*03d0*/  IADD3 R7, P0, PT, R30, UR5, RZ ;  /* 0x000000051e077c10 */ /* 0x000fe2000ff1e0ff */
[----:B------:R-:W-:-:S03]  /*03e0*/  IMAD.U32 R27, RZ, RZ, UR14 ;  /* 0x0000000eff1b7e24 */ /* 0x000fc6000f8e00ff */
[----:B------:R-:W-:Y:S02]  /*03f0*/  LEA.HI.X.SX32 R6, R6, RZ, 0x1, P0 ;  /* 0x000000ff06067211 */ /* 0x000fe400000f0eff */
[----:B------:R-:W-:-:S04]  /*0400*/  LEA R29, P0, R7, UR16, 0x1 ;  /* 0x00000010071d7c11 */ /* 0x000fc8000f8008ff */
[----:B------:R-:W-:Y:S02]  /*0410*/  LEA.HI.X R7, R7, UR17, R6, 0x1, P0 ;  /* 0x0000001107077c11 */ /* 0x000fe400080f0c06 */
[----:B------:R-:W-:-:S05]  /*0420*/  IADD3 R28, P0, PT, R24, R29, RZ ;  /* 0x0000001d181c7210 */ /* 0x000fca0007f1e0ff */
[----:B------:R-:W-:Y:S02]  /*0430*/  IMAD.X R29, R4, 0x1, R7, P0 ;  /* 0x00000001041d7824 */ /* 0x000fe400000e0607 */
[----:B------:R-:W-:-:S03]  /*0440*/  IMAD.WIDE.U32 R26, R27, 0x10, R28 ;  /* 0x000000101b1a7825 */ /* 0x000fc600078e001c */
[----:B------:R-:W2:Y:S04]  /*0450*/  LDG.E R16, desc[UR12][R28.64] ;  /* 0x0000000c1c107981 */ /* 0x000ea8000c1e1900 */
[----:B------:R-:W3:Y:S01]  /*0460*/  LDG.E R17, desc[UR12][R26.64] ;  /* 0x0000000c1a117981 */ /* 0x000ee2000c1e1900 */
[----:B------:R-:W-:-:S03]  /*0470*/  IMAD.WIDE.U32 R6, R25, 0x2, R32 ;  /* 0x0000000219067825 */ /* 0x000fc600078e0020 */
[----:B------:R0:W4:Y:S01]  /*0480*/  LDG.E R34, desc[UR12][R28.64+0x10] ;  /* 0x0000100c1c227981 */ /* 0x000122000c1e1900 */
[----:B------:R-:W-:-:S03]  /*0490*/  IADD3 R6, P0, PT, R6, R5, RZ ;  /* 0x0000000506067210 */ /* 0x000fc60007f1e0ff */
[----:B------:R1:W5:Y:S01]  /*04a0*/  LDG.E R35, desc[UR12][R26.64+0x10] ;  /* 0x0000100c1a237981 */ /* 0x000362000c1e1900 */
[----:B------:R-:W-:Y:S02]  /*04b0*/  IMAD.U32 R19, RZ, RZ, UR11 ;  /* 0x0000000bff137e24 */ /* 0x000fe4000f8e00ff */
[----:B------:R-:W-:Y:S02]  /*04c0*/  IMAD.X R7, R7, 0x1, R3, P0 ;  /* 0x0000000107077824 */ /* 0x000fe400000e0603 */
[----:B------:R-:W-:-:S03]  /*04d0*/  IMAD.WIDE.U32 R18, R19, 0x10, R6 ;  /* 0x0000001013127825 */ /* 0x000fc600078e0006 */
[----:B------:R-:W5:Y:S04]  /*04e0*/  LDG.E R12, desc[UR12][R6.64] ;  /* 0x0000000c060c7981 */ /* 0x000f68000c1e1900 */
[----:B------:R-:W5:Y:S04]  /*04f0*/  LDG.E R14, desc[UR12][R6.64+0x10] ;  /* 0x0000100c060e7981 */ /* 0x000f68000c1e1900 */
[----:B------:R-:W5:Y:S04]  /*0500*/  LDG.E R13, desc[UR12][R18.64] ;  /* 0x0000000c120d7981 */ /* 0x000f68000c1e1900 */
[----:B------:R1:W5:Y:S01]  /*0510*/  LDG.E R15, desc[UR12][R18.64+0x10] ;  /* 0x0000100c120f7981 */ /* 0x000362000c1e1900 */
[----:B0-----:R-:W-:Y:S01]  /*0520*/  IMAD.U32 R28, RZ, RZ, UR10 ;  /* 0x0000000aff1c7e24 */ /* 0x001fe2000f8e00ff */
[----:B------:R-:W-:-:S04]  /*0530*/  IADD3 R36, P0, PT, R30, UR10, RZ ;  /* 0x0000000a1e247c10 */ /* 0x000fc8000ff1e0ff */
[----:B-1----:R-:W-:Y:S02]  /*0540*/  LEA.HI.X.SX32 R27, R28, RZ, 0x1, P0 ;  /* 0x000000ff1c1b7211 */ /* 0x002fe400000f0eff */
[----:B------:R-:W-:-:S04]  /*0550*/  LEA R29, P0, R36, UR16, 0x1 ;  /* 0x00000010241d7c11 */ /* 0x000fc8000f8008ff */
[----:B------:R-:W-:Y:S02]  /*0560*/  LEA.HI.X R27, R36, UR17, R27, 0x1, P0 ;  /* 0x00000011241b7c11 */ /* 0x000fe400080f0c1b */
[----:B------:R-:W-:Y:S01]  /*0570*/  IADD3 R28, P0, PT, R29, R24, RZ ;  /* 0x000000181d1c7210 */ /* 0x000fe20007f1e0ff */
[----:B------:R-:W-:-:S04]  /*0580*/  IMAD.U32 R19, RZ, RZ, UR14 ;  /* 0x0000000eff137e24 */ /* 0x000fc8000f8e00ff */
[----:B------:R-:W-:Y:S02]  /*0590*/  IMAD.X R29, R27, 0x1, R4, P0 ;  /* 0x000000011b1d7824 */ /* 0x000fe400000e0604 */
[----:B------:R-:W-:Y:S01]  /*05a0*/  IMAD.WIDE.U32 R18, R19, 0x10, R28 ;  /* 0x0000001013127825 */ /* 0x000fe200078e001c */
[----:B------:R-:W-:-:S05]  /*05b0*/  IADD3 R26, P0, PT, R0, R5, RZ ;  /* 0x00000005001a7210 */ /* 0x000fca0007f1e0ff */
[----:B------:R-:W-:Y:S01]  /*05c0*/  IMAD.X R27, R2, 0x1, R3, P0 ;  /* 0x00000001021b7824 */ /* 0x000fe200000e0603 */
[----:B--2---:R-:W-:Y:S04]  /*05d0*/  MOVM.16.MT88 R16, R16 ;  /* 0x000000001010723a */ /* 0x004fe80000000000 */
[----:B---3--:R-:W0:Y:S04]  /*05e0*/  MOVM.16.MT88 R17, R17 ;  /* 0x000000001111723a */ /* 0x008e280000000000 */
[----:B----4-:R-:W-:Y:S04]  /*05f0*/  MOVM.16.MT88 R6, R34 ;  /* 0x000000002206723a */ /* 0x010fe80000000000 */
[----:B-----5:R-:W1:Y:S01]  /*0600*/  MOVM.16.MT88 R7, R35 ;  /* 0x000000002307723a */ /* 0x020e620000000000 */
[C---:B0-----:R-:W-:Y:S03]  /*0610*/  HMMA.16816.F32 R20, R12.reuse, R16, R20 ;  /* 0x000000100c14723c */ /* 0x041fe60000001814 */
[----:B------:R-:W2:Y:S04]  /*0620*/  LDG.E R16, desc[UR12][R28.64] ;  /* 0x0000000c1c107981 */ /* 0x000ea8000c1e1900 */
[----:B------:R-:W3:Y:S01]  /*0630*/  LDG.E R17, desc[UR12][R18.64] ;  /* 0x0000000c12117981 */ /* 0x000ee2000c1e1900 */
[----:B-1----:R-:W-:Y:S03]  /*0640*/  HMMA.16816.F32 R12, R12, R6, R8 ;  /* 0x000000060c0c723c */ /* 0x002fe60000001808 */
[----:B------:R-:W4:Y:S04]  /*0650*/  LDG.E R6, desc[UR12][R28.64+0x10] ;  /* 0x0000100c1c067981 */ /* 0x000f28000c1e1900 */
[----:B------:R0:W5:Y:S01]  /*0660*/  LDG.E R7, desc[UR12][R18.64+0x10] ;  /* 0x0000100c12077981 */ /* 0x000162000c1e1900 */
[----:B------:R-:W-:-:S03]  /*0670*/  IMAD.U32 R9, RZ, RZ, UR11 ;  /* 0x0000000bff097e24 */ /* 0x000fc6000f8e00ff */
[----:B------:R-:W5:Y:S01]  /*0680*/  LDG.E R8, desc[UR12][R26.64+-0x20] ;  /* 0xffffe00c1a087981 */ /* 0x000f62000c1e1900 */
[----:B------:R-:W-:-:S03]  /*0690*/  IMAD.WIDE.U32 R34, R9, 0x10, R26 ;  /* 0x0000001009227825 */ /* 0x000fc600078e001a */
[----:B------:R-:W5:Y:S04]  /*06a0*/  LDG.E R10, desc[UR12][R26.64+-0x10] ;  /* 0xfffff00c1a0a7981 */ /* 0x000f68000c1e1900 */
[----:B------:R-:W5:Y:S04]  /*06b0*/  LDG.E R9, desc[UR12][R34.64+-0x20] ;  /* 0xffffe00c22097981 */ /* 0x000f68000c1e1900 */
[----:B------:R-:W5:Y:S01]  /*06c0*/  LDG.E R11, desc[UR12][R34.64+-0x10] ;  /* 0xfffff00c220b7981 */ /* 0x000f62000c1e1900 */
[----:B0-----:R-:W-:Y:S01]  /*06d0*/  IMAD.U32 R19, RZ, RZ, UR9 ;  /* 0x00000009ff137e24 */ /* 0x001fe2000f8e00ff */
[----:B------:R-:W-:-:S02]  /*06e0*/  IADD3 R28, P0, PT, R30, UR9, RZ ;  /* 0x000000091e1c7c10 */ /* 0x000fc4000ff1e0ff */
[----:B------:R-:W5:Y:S02]  /*06f0*/  LDG.E R18, desc[UR12][R26.64+0x10] ;  /* 0x0000100c1a127981 */ /* 0x000f64000c1e1900 */
[----:B------:R-:W-:Y:S02]  /*0700*/  LEA.HI.X.SX32 R19, R19, RZ, 0x1, P0 ;  /* 0x000000ff13137211 */ /* 0x000fe400000f0eff */
[----:B------:R-:W-:-:S04]  /*0710*/  LEA R37, P0, R28, UR16, 0x1 ;  /* 0x000000101c257c11 */ /* 0x000fc8000f8008ff */
[----:B------:R-:W-:Y:S02]  /*0720*/  LEA.HI.X R19, R28, UR17, R19, 0x1, P0 ;  /* 0x000000111c137c11 */ /* 0x000fe400080f0c13 */
[----:B------:R-:W-:-:S05]  /*0730*/  IADD3 R36, P0, PT, R37, R24, RZ ;  /* 0x0000001825247210 */ /* 0x000fca0007f1e0ff */
[----:B------:R-:W-:Y:S02]  /*0740*/  IMAD.X R37, R19, 0x1, R4, P0 ;  /* 0x0000000113257824 */ /* 0x000fe400000e0604 */
[----:B------:R-:W5:Y:S04]  /*0750*/  LDG.E R19, desc[UR12][R34.64+0x10] ;  /* 0x0000100c22137981 */ /* 0x000f68000c1e1900 */
[----:B------:R-:W5:Y:S04]  /*0760*/  LDG.E R28, desc[UR12][R36.64+0x10] ;  /* 0x0000100c241c7981 */ /* 0x000f68000c1e1900 */
[----:B--2---:R-:W-:Y:S04]  /*0770*/  MOVM.16.MT88 R16, R16 ;  /* 0x000000001010723a */ /* 0x004fe80000000000 */
[----:B---3--:R-:W0:Y:S04]  /*0780*/  MOVM.16.MT88 R17, R17 ;  /* 0x000000001111723a */ /* 0x008e280000000000 */
[----:B----4-:R-:W-:Y:S04]  /*0790*/  MOVM.16.MT88 R6, R6 ;  /* 0x000000000606723a */ /* 0x010fe80000000000 */
[----:B-----5:R-:W1:Y:S01]  /*07a0*/  MOVM.16.MT88 R7, R7 ;  /* 0x000000000707723a */ /* 0x020e620000000000 */
[----:B0-----:R-:W-:Y:S01]  /*07b0*/  HMMA.16816.F32 R20, R8, R16, R20 ;  /* 0x000000100814723c */ /* 0x001fe20000001814 */
[----:B------:R-:W-:-:S02]  /*07c0*/  IMAD.U32 R17, RZ, RZ, UR14 ;  /* 0x0000000eff117e24 */ /* 0x000fc4000f8e00ff */
[----:B------:R-:W2:Y:S05]  /*07d0*/  LDG.E R16, desc[UR12][R26.64] ;  /* 0x0000000c1a107981 */ /* 0x000eaa000c1e1900 */
[----:B-1----:R-:W-:Y:S01]  /*07e0*/  HMMA.16816.F32 R12, R8, R6, R12 ;  /* 0x00000006080c723c */ /* 0x002fe2000000180c */
[----:B------:R-:W-:Y:S01]  /*07f0*/  IMAD.WIDE.U32 R10, R17, 0x10, R36 ;  /* 0x00000010110a7825 */ /* 0x000fe200078e0024 */
[----:B------:R0:W3:Y:S04]  /*0800*/  LDG.E R6, desc[UR12][R36.64] ;  /* 0x0000000c24067981 */ /* 0x0000e8000c1e1900 */
[----:B------:R-:W4:Y:S04]  /*0810*/  LDG.E R7, desc[UR12][R10.64] ;  /* 0x0000000c0a077981 */ /* 0x000f28000c1e1900 */
[----:B------:R-:W2:Y:S01]  /*0820*/  LDG.E R17, desc[UR12][R34.64] ;  /* 0x0000000c22117981 */ /* 0x000ea2000c1e1900 */
[----:B------:R-:W-:-:S03]  /*0830*/  IMAD.U32 R9, RZ, RZ, UR8 ;  /* 0x00000008ff097e24 */ /* 0x000fc6000f8e00ff */
[----:B------:R-:W5:Y:S01]  /*0840*/  LDG.E R29, desc[UR12][R10.64+0x10] ;  /* 0x0000100c0a1d7981 */ /* 0x000f62000c1e1900 */
[----:B0-----:R-:W-:-:S03]  /*0850*/  IMAD.U32 R37, RZ, RZ, UR14 ;  /* 0x0000000eff257e24 */ /* 0x001fc6000f8e00ff */
[----:B------:R-:W5:Y:S04]  /*0860*/  LDG.E R8, desc[UR12][R26.64+0x20] ;  /* 0x0000200c1a087981 */ /* 0x000f68000c1e1900 */
[----:B------:R0:W5:Y:S04]  /*0870*/  LDG.E R10, desc[UR12][R26.64+0x30] ;  /* 0x0000300c1a0a7981 */ /* 0x000168000c1e1900 */
[----:B------:R-:W5:Y:S04]  /*0880*/  LDG.E R11, desc[UR12][R34.64+0x30] ;  /* 0x0000300c220b7981 */ /* 0x000f68000c1e1900 */
[----:B---3--:R-:W-:Y:S04]  /*0890*/  MOVM.16.MT88 R6, R6 ;  /* 0x000000000606723a */ /* 0x008fe80000000000 */
[----:B----4-:R-:W2:Y:S02]  /*08a0*/  MOVM.16.MT88 R7, R7 ;  /* 0x000000000707723a */ /* 0x010ea40000000000 */
[----:B--2---:R-:W-:Y:S01]  /*08b0*/  HMMA.16816.F32 R20, R16, R6, R20 ;  /* 0x000000061014723c */ /* 0x004fe20000001814 */
[----:B------:R-:W-:-:S04]  /*08c0*/  IADD3 R7, P0, PT, R30, UR8, RZ ;  /* 0x000000081e077c10 */ /* 0x000fc8000ff1e0ff */
[----:B------:R-:W-:Y:S02]  /*08d0*/  LEA.HI.X.SX32 R6, R9, RZ, 0x1, P0 ;  /* 0x000000ff09067211 */ /* 0x000fe400000f0eff */
[----:B------:R-:W-:-:S04]  /*08e0*/  LEA R9, P0, R7, UR16, 0x1 ;  /* 0x0000001007097c11 */ /* 0x000fc8000f8008ff */
[----:B------:R-:W-:Y:S02]  /*08f0*/  LEA.HI.X R7, R7, UR17, R6, 0x1, P0 ;  /* 0x0000001107077c11 */ /* 0x000fe400080f0c06 */
[----:B------:R-:W-:Y:S02]  /*0900*/  IADD3 R6, P0, PT, R9, R24, RZ ;  /* 0x0000001809067210 */ /* 0x000fe40007f1e0ff */
[----:B------:R-:W2:Y:S03]  /*0910*/  LDG.E R9, desc[UR12][R34.64+0x20] ;  /* 0x0000200c22097981 */ /* 0x000ea6000c1e1900 */
[----:B------:R-:W-:Y:S02]  /*0920*/  IMAD.X R7, R7, 0x1, R4, P0 ;  /* 0x0000000107077824 */ /* 0x000fe400000e0604 */
[----:B------:R-:W-:-:S03]  /*0930*/  IMAD.WIDE.U32 R36, R37, 0x10, R6 ;  /* 0x0000001025247825 */ /* 0x000fc600078e0006 */
[----:B------:R-:W0:Y:S04]  /*0940*/  LDG.E R26, desc[UR12][R6.64] ;  /* 0x0000000c061a7981 */ /* 0x000e28000c1e1900 */
[----:B------:R-:W3:Y:S04]  /*0950*/  LDG.E R27, desc[UR12][R36.64] ;  /* 0x0000000c241b7981 */ /* 0x000ee8000c1e1900 */
[----:B------:R-:W4:Y:S04]  /*0960*/  LDG.E R6, desc[UR12][R6.64+0x10] ;  /* 0x0000100c06067981 */ /* 0x000f28000c1e1900 */
[----:B------:R-:W2:Y:S04]  /*0970*/  LDG.E R7, desc[UR12][R36.64+0x10] ;  /* 0x0000100c24077981 */ /* 0x000ea8000c1e1900 */
[----:B------:R-:W-:Y:S04]  /*0980*/  MOVM.16.MT88 R28, R28 ;  /* 0x000000001c1c723a */ /* 0x000fe80000000000 */
[----:B-----5:R-:W1:Y:S01]  /*0990*/  MOVM.16.MT88 R29, R29 ;  /* 0x000000001d1d723a */ /* 0x020e620000000000 */
[----:B------:R-:W-:Y:S01]  /*09a0*/  UIADD3 UR6, UPT, UPT, UR6, 0x4, URZ ;  /* 0x0000000406067890 */ /* 0x000fe2000fffe0ff */
[----:B-1----:R-:W-:Y:S03]  /*09b0*/  HMMA.16816.F32 R12, R16, R28, R12 ;  /* 0x0000001c100c723c */ /* 0x002fe6000000180c */
[----:B------:R-:W-:Y:S01]  /*09c0*/  UISETP.NE.AND UP1, UPT, UR6, URZ, UPT ;  /* 0x000000ff0600728c */ /* 0x000fe2000bf25270 */
[----:B------:R-:W-:Y:S01]  /*09d0*/  IADD3 R0, P0, PT, R0, 0x80, RZ ;  /* 0x0000008000007810 */ /* 0x000fe20007f1e0ff */
[----:B------:R-:W-:Y:S01]  /*09e0*/  VIADD R25, R25, 0x40 ;  /* 0x0000004019197836 */ /* 0x000fe20000000000 */
[----:B------:R-:W-:-:S03]  /*09f0*/  UIADD3 UR4, UPT, UPT, UR4, 0x40, URZ ;  /* 0x0000004004047890 */ /* 0x000fc6000fffe0ff */
[----:B------:R-:W-:Y:S01]  /*0a00*/  IMAD.X R2, RZ, RZ, R2, P0 ;  /* 0x000000ffff027224 */ /* 0x000fe200000e0602 */
[----:B------:R-:W-:Y:S02]  /*0a10*/  ULEA UR8, UR14, UR8, 0x6 ;  /* 0x000000080e087291 */ /* 0x000fe4000f8e30ff */
[----:B------:R-:W-:Y:S02]  /*0a20*/  ULEA UR9, UR14, UR9, 0x6 ;  /* 0x000000090e097291 */ /* 0x000fe4000f8e30ff */
[----:B------:R-:W-:Y:S02]  /*0a30*/  ULEA UR10, UR14, UR10, 0x6 ;  /* 0x0000000a0e0a7291 */ /* 0x000fe4000f8e30ff */
[----:B------:R-:W-:Y:S01]  /*0a40*/  ULEA UR5, UR14, UR5, 0x6 ;  /* 0x000000050e057291 */ /* 0x000fe2000f8e30ff */
[----:B0-----:R-:W-:Y:S04]  /*0a50*/  MOVM.16.MT88 R26, R26 ;  /* 0x000000001a1a723a */ /* 0x001fe80000000000 */
[----:B---3--:R-:W0:Y:S04]  /*0a60*/  MOVM.16.MT88 R27, R27 ;  /* 0x000000001b1b723a */ /* 0x008e280000000000 */
[----:B----4-:R-:W-:Y:S04]  /*0a70*/  MOVM.16.MT88 R6, R6 ;  /* 0x000000000606723a */ /* 0x010fe80000000000 */
[----:B--2---:R-:W1:Y:S01]  /*0a80*/  MOVM.16.MT88 R7, R7 ;  /* 0x000000000707723a */ /* 0x004e620000000000 */
[C---:B0-----:R-:W-:Y:S08]  /*0a90*/  HMMA.16816.F32 R20, R8.reuse, R26, R20 ;  /* 0x0000001a0814723c */ /* 0x041ff00000001814 */
[----:B-1----:R-:W-:Y:S01]  /*0aa0*/  HMMA.16816.F32 R8, R8, R6, R12 ;  /* 0x000000060808723c */ /* 0x002fe2000000180c */
[----:B------:R-:W-:-:S04]  /*0ab0*/  NOP ;  /* 0x0000000000007918 */ /* 0x000fc80000000000 */
[----:B------:R-:W-:-:S15]  /*0ac0*/  BRA.U UP1, `(.L_x_2) ;  /* 0xfffffff9013c7547 */ /* 0x000fde000b83ffff */
.L_x_1:
[----:B------:R-:W-:Y:S05]  /*0ad0*/  BRA.U !UP0, `(.L_x_0) ;  /* 0x0000000108cc7547 */ /* 0x000fea000b800000 */
[----:B------:R-:W0:Y:S01]  /*0ae0*/  S2R R0, SR_LANEID ;  /* 0x0000000000007919 */ /* 0x000e220000000000 */
[----:B------:R-:W1:Y:S01]  /*0af0*/  LDCU UR6, c[0x0][0x3a0] ;  /* 0x00007400ff0677ac */ /* 0x000e620008000800 */
[----:B------:R-:W-:Y:S01]  /*0b00*/  IMAD.MOV.U32 R3, RZ, RZ, RZ ;  /* 0x000000ffff037224 */ /* 0x000fe200078e00ff */
[----:B------:R-:W-:Y:S01]  /*0b10*/  USHF.R.U32.HI UR8, URZ, 0x1, UR11 ;  /* 0x00000001ff087899 */ /* 0x000fe2000801160b */
[----:B------:R-:W2:Y:S01]  /*0b20*/  LDCU.64 UR14, c[0x0][0x388] ;  /* 0x00007100ff0e77ac */ /* 0x000ea20008000a00 */
[----:B------:R-:W-:Y:S02]  /*0b30*/  UIADD3 UR5, UPT, UPT, -UR7, URZ, URZ ;  /* 0x000000ff07057290 */ /* 0x000fe4000fffe1ff */
[----:B-1----:R-:W-:Y:S01]  /*0b40*/  USHF.R.U32.HI UR9, URZ, 0x1, UR6 ;  /* 0x00000001ff097899 */ /* 0x002fe20008011606 */
[----:B0-----:R-:W-:Y:S02]  /*0b50*/  LOP3.LUT R2, R0, 0x3, RZ, 0xc0, !PT ;  /* 0x0000000300027812 */ /* 0x001fe400078ec0ff */
[----:B------:R-:W-:Y:S01]  /*0b60*/  SHF.R.U32.HI R5, RZ, 0x2, R0 ;  /* 0x00000002ff057819 */ /* 0x000fe20000011600 */
[----:B------:R-:W-:Y:S01]  /*0b70*/  IMAD.U32 R0, RZ, RZ, UR4 ;  /* 0x00000004ff007e24 */ /* 0x000fe2000f8e00ff */
[----:B------:R-:W-:-:S03]  /*0b80*/  UIMAD UR4, UR4, UR6, URZ ;  /* 0x00000006040472a4 */ /* 0x000fc6000f8e02ff */
[----:B------:R-:W-:-:S04]  /*0b90*/  IMAD.WIDE.U32 R12, R5, UR8, R2 ;  /* 0x00000008050c7c25 */ /* 0x000fc8000f8e0002 */
[----:B------:R-:W-:Y:S01]  /*0ba0*/  IMAD.WIDE.U32 R2, R5, UR9, R2 ;  /* 0x0000000905027c25 */ /* 0x000fe2000f8e0002 */
[----:B------:R-:W-:-:S03]  /*0bb0*/  SHF.L.U64.HI R16, R12, 0x2, R13 ;  /* 0x000000020c107819 */ /* 0x000fc6000001020d */
[----:B------:R-:W-:Y:S01]  /*0bc0*/  IMAD R17, R31, UR11, R0 ;  /* 0x0000000b1f117c24 */ /* 0x000fe2000f8e0200 */
[----:B--2---:R-:W-:-:S07]  /*0bd0*/  SHF.L.U64.HI R0, R2, 0x2, R3 ;  /* 0x0000000202007819 */ /* 0x004fce0000010203 */
.L_x_3:
[----:B------:R-:W-:Y:S01]  /*0be0*/  IMAD.U32 R6, RZ, RZ, UR4 ;  /* 0x00000004ff067e24 */ /* 0x000fe2000f8e00ff */
[----:B------:R-:W-:Y:S01]  /*0bf0*/  IADD3 R7, P0, PT, R30, UR4, RZ ;  /* 0x000000041e077c10 */ /* 0x000fe2000ff1e0ff */
[----:B------:R-:W0:Y:S01]  /*0c00*/  LDC.64 R4, c[0x0][0x380] ;  /* 0x0000e000ff047b82 */ /* 0x000e220000000a00 */
[----:B------:R-:W-:Y:S02]  /*0c10*/  IMAD.U32 R29, RZ, RZ, UR6 ;  /* 0x00000006ff1d7e24 */ /* 0x000fe4000f8e00ff */
[----:B------:R-:W-:Y:S02]  /*0c20*/  LEA.HI.X.SX32 R6, R6, RZ, 0x1, P0 ;  /* 0x000000ff06067211 */ /* 0x000fe400000f0eff */
[----:B------:R-:W-:-:S04]  /*0c30*/  LEA R27, P0, R7, UR14, 0x1 ;  /* 0x0000000e071b7c11 */ /* 0x000fc8000f8008ff */
[----:B------:R-:W-:Y:S02]  /*0c40*/  LEA.HI.X R7, R7, UR15, R6, 0x1, P0 ;  /* 0x0000000f07077c11 */ /* 0x000fe400080f0c06 */
[----:B------:R-:W-:-:S05]  /*0c50*/  LEA R26, P0, R2, R27, 0x2 ;  /* 0x0000001b021a7211 */ /* 0x000fca00078010ff */
[----:B------:R-:W-:Y:S02]  /*0c60*/  IMAD.X R27, R7, 0x1, R0, P0 ;  /* 0x00000001071b7824 */ /* 0x000fe400000e0600 */
[----:B------:R-:W-:-:S03]  /*0c70*/  IMAD.WIDE.U32 R28, R29, 0x10, R26 ;  /* 0x000000101d1c7825 */ /* 0x000fc600078e001a */
[----:B------:R-:W2:Y:S04]  /*0c80*/  LDG.E R24, desc[UR12][R26.64] ;  /* 0x0000000c1a187981 */ /* 0x000ea8000c1e1900 */
[----:B------:R-:W3:Y:S04]  /*0c90*/  LDG.E R32, desc[UR12][R26.64+0x10] ;  /* 0x0000100c1a207981 */ /* 0x000ee8000c1e1900 */
[----:B------:R-:W4:Y:S04]  /*0ca0*/  LDG.E R25, desc[UR12][R28.64] ;  /* 0x0000000c1c197981 */ /* 0x000f28000c1e1900 */
[----:B------:R-:W5:Y:S01]  /*0cb0*/  LDG.E R33, desc[UR12][R28.64+0x10] ;  /* 0x0000100c1c217981 */ /* 0x000f62000c1e1900 */
[----:B0-----:R-:W-:-:S04]  /*0cc0*/  IMAD.WIDE.U32 R4, R17, 0x2, R4 ;  /* 0x0000000211047825 */ /* 0x001fc800078e0004 */
[----:B------:R-:W-:Y:S01]  /*0cd0*/  IMAD.U32 R15, RZ, RZ, UR11 ;  /* 0x0000000bff0f7e24 */ /* 0x000fe2000f8e00ff */
[----:B------:R-:W-:-:S05]  /*0ce0*/  LEA R18, P0, R12, R4, 0x2 ;  /* 0x000000040c127211 */ /* 0x000fca00078010ff */
[----:B------:R-:W-:Y:S02]  /*0cf0*/  IMAD.X R19, R5, 0x1, R16, P0 ;  /* 0x0000000105137824 */ /* 0x000fe400000e0610 */
[----:B------:R-:W-:-:S03]  /*0d00*/  IMAD.WIDE.U32 R14, R15, 0x10, R18 ;  /* 0x000000100f0e7825 */ /* 0x000fc600078e0012 */
[----:B------:R-:W5:Y:S04]  /*0d10*/  LDG.E R4, desc[UR12][R18.64] ;  /* 0x0000000c12047981 */ /* 0x000f68000c1e1900 */
[----:B------:R-:W5:Y:S04]  /*0d20*/  LDG.E R6, desc[UR12][R18.64+0x10] ;  /* 0x0000100c12067981 */ /* 0x000f68000c1e1900 */
[----:B------:R-:W5:Y:S04]  /*0d30*/  LDG.E R5, desc[UR12][R14.64] ;  /* 0x0000000c0e057981 */ /* 0x000f68000c1e1900 */
[----:B------:R-:W5:Y:S01]  /*0d40*/  LDG.E R7, desc[UR12][R14.64+0x10] ;  /* 0x0000100c0e077981 */ /* 0x000f62000c1e1900 */
[----:B------:R-:W-:Y:S01]  /*0d50*/  UIADD3 UR5, UPT, UPT, UR5, 0x1, URZ ;  /* 0x0000000105057890 */ /* 0x000fe2000fffe0ff */
[----:B------:R-:W-:Y:S01]  /*0d60*/  VIADD R17, R17, 0x10 ;  /* 0x0000001011117836 */ /* 0x000fe20000000000 */
[----:B------:R-:W-:-:S02]  /*0d70*/  ULEA UR4, UR6, UR4, 0x4 ;  /* 0x0000000406047291 */ /* 0x000fc4000f8e20ff */
[----:B------:R-:W-:Y:S01]  /*0d80*/  UISETP.NE.AND UP0, UPT, UR5, URZ, UPT ;  /* 0x000000ff0500728c */ /* 0x000fe2000bf05270 */
[----:B--2---:R-:W-:Y:S04]  /*0d90*/  MOVM.16.MT88 R24, R24 ;  /* 0x000000001818723a */ /* 0x004fe80000000000 */
[----:B---3--:R-:W-:Y:S04]  /*0da0*/  MOVM.16.MT88 R32, R32 ;  /* 0x000000002020723a */ /* 0x008fe80000000000 */
[----:B----4-:R-:W0:Y:S04]  /*0db0*/  MOVM.16.MT88 R25, R25 ;  /* 0x000000001919723a */ /* 0x010e280000000000 */
[----:B-----5:R-:W1:Y:S01]  /*0dc0*/  MOVM.16.MT88 R33, R33 ;  /* 0x000000002121723a */ /* 0x020e620000000000 */
[C---:B0-----:R-:W-:Y:S08]  /*0dd0*/  HMMA.16816.F32 R20, R4.reuse, R24, R20 ;  /* 0x000000180414723c */ /* 0x041ff00000001814 */
[----:B-1----:R-:W-:Y:S01]  /*0de0*/  HMMA.16816.F32 R8, R4, R32, R8 ;  /* 0x000000200408723c */ /* 0x002fe20000001808 */
[----:B------:R-:W-:-:S04]  /*0df0*/  NOP ;  /* 0x0000000000007918 */ /* 0x000fc80000000000 */
[----:B------:R-:W-:-:S15]  /*0e00*/  BRA.U UP0, `(.L_x_3) ;  /* 0xfffffffd00747547 */ /* 0x000fde000b83ffff */
.L_x_0:
[----:B------:R-:W0:Y:S01]  /*0e10*/  S2R R2, SR_LANEID ;  /* 0x0000000000027919 */ /* 0x000e220000000000 */
[----:B------:R-:W1:Y:S01]  /*0e20*/  LDC R0, c[0x0][0x3a0] ;  /* 0x0000e800ff007b82 */ /* 0x000e620000000800 */
[----:B------:R-:W2:Y:S01]  /*0e30*/  LDCU.64 UR4, c[0x0][0x390] ;  /* 0x00007200ff0477ac */ /* 0x000ea20008000a00 */
[----:B------:R-:W-:Y:S02]  /*0e40*/  IMAD.MOV.U32 R3, RZ, RZ, RZ ;  /* 0x000000ffff037224 */ /* 0x000fe400078e00ff */
[----:B-1----:R-:W-:Y:S01]  /*0e50*/  IMAD R31, R31, R0, RZ ;  /* 0x000000001f1f7224 */ /* 0x002fe200078e02ff */
[----:B------:R-:W-:-:S04]  /*0e60*/  SHF.R.U32.HI R13, RZ, 0x1, R0 ;  /* 0x00000001ff0d7819 */ /* 0x000fc80000011600 */
[----:B------:R-:W-:Y:S02]  /*0e70*/  IADD3 R7, P0, PT, R30, R31, RZ ;  /* 0x0000001f1e077210 */ /* 0x000fe40007f1e0ff */
[----:B0-----:R-:W-:Y:S02]  /*0e80*/  SHF.R.U32.HI R5, RZ, 0x2, R2 ;  /* 0x00000002ff057819 */ /* 0x001fe40000011602 */
[----:B------:R-:W-:Y:S02]  /*0e90*/  LOP3.LUT R2, R2, 0x3, RZ, 0xc0, !PT ;  /* 0x0000000302027812 */ /* 0x000fe400078ec0ff */
[----:B------:R-:W-:-:S03]  /*0ea0*/  LEA.HI.X.SX32 R0, R31, RZ, 0x1, P0 ;  /* 0x000000ff1f007211 */ /* 0x000fc600000f0eff */
[----:B------:R-:W-:Y:S01]  /*0eb0*/  IMAD.WIDE.U32 R4, R5, R13, R2 ;  /* 0x0000000d05047225 */ /* 0x000fe200078e0002 */
[----:B--2---:R-:W-:-:S04]  /*0ec0*/  LEA R3, P0, R7, UR4, 0x2 ;  /* 0x0000000407037c11 */ /* 0x004fc8000f8010ff */
[----:B------:R-:W-:Y:S02]  /*0ed0*/  LEA.HI.X R7, R7, UR5, R0, 0x2, P0 ;  /* 0x0000000507077c11 */ /* 0x000fe400080f1400 */
[----:B------:R-:W-:-:S04]  /*0ee0*/  LEA R2, P0, R4, R3, 0x3 ;  /* 0x0000000304027211 */ /* 0x000fc800078018ff */
[----:B------:R-:W-:-:S03]  /*0ef0*/  LEA.HI.X R3, R4, R7, R5, 0x3, P0 ;  /* 0x0000000704037211 */ /* 0x000fc600000f1c05 */
[----:B------:R-:W-:Y:S02]  /*0f00*/  IMAD.WIDE.U32 R4, R13, 0x40, R2 ;  /* 0x000000400d047825 */ /* 0x000fe400078e0002 */
[----:B------:R-:W-:Y:S04]  /*0f10*/  STG.E.64 desc[UR12][R2.64], R20 ;  /* 0x0000001402007986 */ /* 0x000fe8000c101b0c */
[----:B------:R-:W-:Y:S04]  /*0f20*/  STG.E.64 desc[UR12][R4.64], R22 ;  /* 0x0000001604007986 */ /* 0x000fe8000c101b0c */
[----:B------:R-:W-:Y:S04]  /*0f30*/  STG.E.64 desc[UR12][R2.64+0x20], R8 ;  /* 0x0000200802007986 */ /* 0x000fe8000c101b0c */
[----:B------:R-:W-:Y:S01]  /*0f40*/  STG.E.64 desc[UR12][R4.64+0x20], R10 ;  /* 0x0000200a04007986 */ /* 0x000fe2000c101b0c */
[----:B------:R-:W-:Y:S05]  /*0f50*/  EXIT ;  /* 0x000000000000794d */ /* 0x000fea0003800000 */
.L_x_4:
[----:B------:R-:W-:-:S00]  /*0f60*/  BRA `(.L_x_4) ;  /* 0xfffffffc00fc7947 */ /* 0x000fc0000383ffff */
[----:B------:R-:W-:-:S00]  /*0f70*/  NOP ;  /* 0x0000000000007918 */ /* 0x000fc00000000000 */
        /* <DEDUP_REMOVED lines=8> */
.L_x_10:


//--------------------- .text._Z24my_Simple_TesnorCoreGemmP6__halfS0_Pfiii --------------------------
	.section	.text._Z24my_Simple_TesnorCoreGemmP6__halfS0_Pfiii,"ax",@progbits
	.align	128
        .global         _Z24my_Simple_TesnorCoreGemmP6__halfS0_Pfiii
        .type           _Z24my_Simple_TesnorCoreGemmP6__halfS0_Pfiii,@function
        .size           _Z24my_Simple_TesnorCoreGemmP6__halfS0_Pfiii,(.L_x_11 - _Z24my_Simple_TesnorCoreGemmP6__halfS0_Pfiii)
        .other          _Z24my_Simple_TesnorCoreGemmP6__halfS0_Pfiii,@"STO_CUDA_ENTRY STV_DEFAULT"
_Z24my_Simple_TesnorCoreGemmP6__halfS0_Pfiii:
.text._Z24my_Simple_TesnorCoreGemmP6__halfS0_Pfiii:
[----:B------:R-:W-:Y:S01]  /*0000*/  LDC R1, c[0x0][0x37c] ;  /* 0x0000df00ff017b82 */ /* 0x000fe20000000800 */
[----:B------:R-:W0:Y:S07]  /*0010*/  S2R R2, SR_TID.X ;  /* 0x0000000000027919 */ /* 0x000e2e0000002100 */
[----:B------:R-:W1:Y:S01]  /*0020*/  LDC R0, c[0x0][0x39c] ;  /* 0x0000e700ff007b82 */ /* 0x000e620000000800 */
[----:B------:R-:W2:Y:S01]  /*0030*/  LDCU.64 UR6, c[0x0][0x358] ;  /* 0x00006b00ff0677ac */ /* 0x000ea20008000a00 */
[----:B------:R-:W-:Y:S01]  /*0040*/  CS2R R18, SRZ ;  /* 0x0000000000127805 */ /* 0x000fe2000001ff00 */
[----:B------:R-:W3:Y:S01]  /*0050*/  S2R R31, SR_TID.Y ;  /* 0x00000000001f7919 */ /* 0x000ee20000002200 */
[----:B------:R-:W-:-:S02]  /*0060*/  CS2R R16, SRZ ;  /* 0x0000000000107805 */ /* 0x000fc4000001ff00 */
[----:B------:R-:W-:Y:S02]  /*0070*/  CS2R R22, SRZ ;  /* 0x0000000000167805 */ /* 0x000fe4000001ff00 */
[----:B------:R-:W-:Y:S01]  /*0080*/  CS2R R20, SRZ ;  /* 0x0000000000147805 */ /* 0x000fe2000001ff00 */
[----:B------:R-:W0:Y:S08]  /*0090*/  S2UR UR4, SR_CTAID.X ;  /* 0x00000000000479c3 */ /* 0x000e300000002500 */
[----:B------:R-:W0:Y:S08]  /*00a0*/  LDC R3, c[0x0][0x360] ;  /* 0x0000d800ff037b82 */ /* 0x000e300000000800 */
[----:B------:R-:W3:Y:S01]  /*00b0*/  S2UR UR5, SR_CTAID.Y ;  /* 0x00000000000579c3 */ /* 0x000ee20000002600 */
[----:B-1----:R-:W-:-:S07]  /*00c0*/  ISETP.GE.AND P0, PT, R0, 0x1, PT ;  /* 0x000000010000780c */ /* 0x002fce0003f06270 */
[----:B------:R-:W3:Y:S01]  /*00d0*/  LDC R4, c[0x0][0x364] ;  /* 0x0000d900ff047b82 */ /* 0x000ee20000000800 */
[----:B0-----:R-:W-:-:S05]  /*00e0*/  IMAD R2, R3, UR4, R2 ;  /* 0x0000000403027c24 */ /* 0x001fca000f8e0202 */
[----:B------:R-:W-:-:S04]  /*00f0*/  SHF.R.U32.HI R2, RZ, 0x1, R2 ;  /* 0x00000001ff027819 */ /* 0x000fc80000011602 */
[----:B------:R-:W-:Y:S01]  /*0100*/  LOP3.LUT R33, R2, 0x7ffffff0, RZ, 0xc0, !PT ;  /* 0x7ffffff002217812 */ /* 0x000fe200078ec0ff */
[----:B---3--:R-:W-:-:S04]  /*0110*/  IMAD R31, R4, UR5, R31 ;  /* 0x00000005041f7c24 */ /* 0x008fc8000f8e021f */
[----:B------:R-:W-:Y:S01]  /*0120*/  IMAD.SHL.U32 R31, R31, 0x10, RZ ;  /* 0x000000101f1f7824 */ /* 0x000fe200078e00ff */
[----:B--2---:R-:W-:Y:S06]  /*0130*/  @!P0 BRA `(.L_x_5) ;  /* 0x0000000400e88947 */ /* 0x004fec0003800000 */
[C---:B------:R-:W-:Y:S01]  /*0140*/  ISETP.GE.U32.AND P0, PT, R0.reuse, 0x31, PT ;  /* 0x000000310000780c */ /* 0x040fe20003f06070 */
[----:B------:R-:W-:Y:S01]  /*0150*/  VIADD R2, R0, 0xffffffff ;  /* 0xffffffff00027836 */ /* 0x000fe20000000000 */
[----:B------:R-:W-:Y:S01]  /*0160*/  UMOV UR4, URZ ;  /* 0x000000ff00047c82 */ /* 0x000fe20008000000 */
[----:B------:R-:W-:-:S03]  /*0170*/  IMAD.MOV.U32 R19, RZ, RZ, RZ ;  /* 0x000000ffff137224 */ /* 0x000fc600078e00ff */
[----:B------:R-:W-:-:S07]  /*0180*/  LEA.HI R4, R2, 0x1, RZ, 0x1c ;  /* 0x0000000102047811 */ /* 0x000fce00078fe0ff */
[----:B------:R-:W-:Y:S05]  /*0190*/  @!P0 BRA `(.L_x_6) ;  /* 0x0000000400288947 */ /* 0x000fea0003800000 */
[----:B------:R-:W0:Y:S01]  /*01a0*/  S2R R5, SR_LANEID ;  /* 0x0000000000057919 */ /* 0x000e220000000000 */
[----:B------:R-:W-:Y:S01]  /*01b0*/  SHF.R.U32.HI R6, RZ, 0x1, R0 ;  /* 0x00000001ff067819 */ /* 0x000fe20000011600 */
[----:B------:R-:W-:Y:S01]  /*01c0*/  IMAD.MOV.U32 R3, RZ, RZ, RZ ;  /* 0x000000ffff037224 */ /* 0x000fe200078e00ff */
[----:B------:R-:W-:Y:S01]  /*01d0*/  CS2R R18, SRZ ;  /* 0x0000000000127805 */ /* 0x000fe2000001ff00 */
[----:B------:R-:W-:Y:S01]  /*01e0*/  IMAD R30, R33, R0, RZ ;  /* 0x00000000211e7224 */ /* 0x000fe200078e02ff */
[----:B------:R-:W-:Y:S02]  /*01f0*/  CS2R R16, SRZ ;  /* 0x0000000000107805 */ /* 0x000fe4000001ff00 */
[----:B------:R-:W-:Y:S02]  /*0200*/  CS2R R22, SRZ ;  /* 0x0000000000167805 */ /* 0x000fe4000001ff00 */
[----:B------:R-:W-:Y:S01]  /*0210*/  CS2R R20, SRZ ;  /* 0x0000000000147805 */ /* 0x000fe2000001ff00 */
[----:B------:R-:W-:Y:S01]  /*0220*/  UMOV UR4, URZ ;  /* 0x000000ff00047c82 */ /* 0x000fe20008000000 */
[----:B0-----:R-:W-:-:S02]  /*0230*/  LOP3.LUT R2, R5, 0x3, RZ, 0xc0, !PT ;  /* 0x0000000305027812 */ /* 0x001fc400078ec0ff */
[----:B------:R-:W-:-:S05]  /*0240*/  SHF.R.U32.HI R5, RZ, 0x2, R5 ;  /* 0x00000002ff057819 */ /* 0x000fca0000011605 */
[----:B------:R-:W-:Y:S01]  /*0250*/  IMAD.WIDE.U32 R2, R5, R6, R2 ;  /* 0x0000000605027225 */ /* 0x000fe200078e0002 */
[----:B------:R-:W-:-:S03]  /*0260*/  LOP3.LUT R6, R4, 0x1ffffffc, RZ, 0xc0, !PT ;  /* 0x1ffffffc04067812 */ /* 0x000fc600078ec0ff */
[----:B------:R-:W-:Y:S01]  /*0270*/  IMAD R5, R31, R0, RZ ;  /* 0x000000001f057224 */ /* 0x000fe200078e02ff */
[C---:B------:R-:W-:Y:S01]  /*0280*/  SHF.L.U64.HI R4, R2.reuse, 0x2, R3 ;  /* 0x0000000202047819 */ /* 0x040fe20000010203 */
[----:B------:R-:W-:Y:S02]  /*0290*/  IMAD.SHL.U32 R2, R2, 0x4, RZ ;  /* 0x0000000402027824 */ /* 0x000fe400078e00ff */
[----:B------:R-:W-:-:S07]  /*02a0*/  IMAD.MOV R3, RZ, RZ, -R6 ;  /* 0x000000ffff037224 */ /* 0x000fce00078e0a06 */
.L_x_7:
[----:B------:R-:W0:Y:S08]  /*02b0*/  LDC.64 R6, c[0x0][0x380] ;  /* 0x0000e000ff067b82 */ /* 0x000e300000000a00 */
[----:B------:R-:W1:Y:S01]  /*02c0*/  LDC.64 R8, c[0x0][0x388] ;  /* 0x0000e200ff087b82 */ /* 0x000e620000000a00 */
[----:B0-----:R-:W-:-:S03]  /*02d0*/  IMAD.WIDE.U32 R6, R30, 0x2, R6 ;  /* 0x000000021e067825 */ /* 0x001fc600078e0006 */
[----:B------:R-:W-:Y:S01]  /*02e0*/  IADD3 R24, P0, PT, R6, R2, RZ ;  /* 0x0000000206187210 */ /* 0x000fe20007f1e0ff */
[----:B-1----:R-:W-:-:S04]  /*02f0*/  IMAD.WIDE.U32 R8, R5, 0x2, R8 ;  /* 0x0000000205087825 */ /* 0x002fc800078e0008 */
[----:B------:R-:W-:Y:S01]  /*0300*/  IMAD.X R25, R7, 0x1, R4, P0 ;  /* 0x0000000107197824 */ /* 0x000fe200000e0604 */
[----:B------:R-:W-:Y:S01]  /*0310*/  IADD3 R38, P1, PT, R8, R2, RZ ;  /* 0x0000000208267210 */ /* 0x000fe20007f3e0ff */
[----:B------:R-:W-:-:S03]  /*0320*/  IMAD.WIDE.U32 R36, R0, 0x10, R24 ;  /* 0x0000001000247825 */ /* 0x000fc600078e0018 */
[----:B------:R-:W2:Y:S01]  /*0330*/  LDG.E R8, desc[UR6][R24.64] ;  /* 0x0000000618087981 */ /* 0x000ea2000c1e1900 */
[----:B------:R-:W-:-:S03]  /*0340*/  IMAD.X R39, R9, 0x1, R4, P1 ;  /* 0x0000000109277824 */ /* 0x000fc600008e0604 */
[----:B------:R-:W2:Y:S01]  /*0350*/  LDG.E R10, desc[UR6][R24.64+0x10] ;  /* 0x00001006180a7981 */ /* 0x000ea2000c1e1900 */
[----:B------:R-:W-:-:S03]  /*0360*/  IMAD.WIDE.U32 R34, R0, 0x10, R38 ;  /* 0x0000001000227825 */ /* 0x000fc600078e0026 */
[----:B------:R-:W2:Y:S04]  /*0370*/  LDG.E R6, desc[UR6][R38.64] ;  /* 0x0000000626067981 */ /* 0x000ea8000c1e1900 */
[----:B------:R-:W2:Y:S04]  /*0380*/  LDG.E R7, desc[UR6][R38.64+0x10] ;  /* 0x0000100626077981 */ /* 0x000ea8000c1e1900 */
[----:B------:R-:W2:Y:S04]  /*0390*/  LDG.E R9, desc[UR6][R36.64] ;  /* 0x0000000624097981 */ /* 0x000ea8000c1e1900 */
[----:B------:R-:W2:Y:S04]  /*03a0*/  LDG.E R11, desc[UR6][R36.64+0x10] ;  /* 0x00001006240b7981 */ /* 0x000ea8000c1e1900 */
[----:B------:R-:W3:Y:S04]  /*03b0*/  LDG.E R12, desc[UR6][R34.64] ;  /* 0x00000006220c7981 */ /* 0x000ee8000c1e1900 */
[----:B------:R-:W3:Y:S04]  /*03c0*/  LDG.E R13, desc[UR6][R34.64+0x10] ;  /* 0x00001006220d7981 */ /* 0x000ee8000c1e1900 */
[----:B------:R-:W4:Y:S04]  /*03d0*/  LDG.E R28, desc[UR6][R38.64+0x40] ;  /* 0x00004006261c7981 */ /* 0x000f28000c1e1900 */
[----:B------:R-:W4:Y:S04]  /*03e0*/  LDG.E R29, desc[UR6][R38.64+0x50] ;  /* 0x00005006261d7981 */ /* 0x000f28000c1e1900 */
[----:B------:R-:W4:Y:S04]  /*03f0*/  LDG.E R14, desc[UR6][R24.64+0x50] ;  /* 0x00005006180e7981 */ /* 0x000f28000c1e1900 */
[----:B------:R-:W5:Y:S04]  /*0400*/  LDG.E R26, desc[UR6][R34.64+0x40] ;  /* 0x00004006221a7981 */ /* 0x000f68000c1e1900 */
[----:B------:R-:W4:Y:S04]  /*0410*/  LDG.E R15, desc[UR6][R36.64+0x50] ;  /* 0x00005006240f7981 */ /* 0x000f28000c1e1900 */
[----:B------:R-:W5:Y:S01]  /*0420*/  LDG.E R27, desc[UR6][R34.64+0x50] ;  /* 0x00005006221b7981 */ /* 0x000f62000c1e1900 */
[C---:B--2---:R-:W-:Y:S03]  /*0430*/  HMMA.16816.F32 R20, R8.reuse, R6, R20 ;  /* 0x000000060814723c */ /* 0x044fe60000001814 */
[----:B------:R-:W2:Y:S04]  /*0440*/  LDG.E R6, desc[UR6][R38.64+0x20] ;  /* 0x0000200626067981 */ /* 0x000ea8000c1e1900 */
[----:B------:R-:W2:Y:S01]  /*0450*/  LDG.E R7, desc[UR6][R38.64+0x30] ;  /* 0x0000300626077981 */ /* 0x000ea2000c1e1900 */
[----:B---3--:R-:W-:Y:S03]  /*0460*/  HMMA.16816.F32 R16, R8, R12, R16 ;  /* 0x0000000c0810723c */ /* 0x008fe60000001810 */
[----:B------:R-:W3:Y:S04]  /*0470*/  LDG.E R8, desc[UR6][R24.64+0x20] ;  /* 0x0000200618087981 */ /* 0x000ee8000c1e1900 */
[----:B------:R-:W3:Y:S04]  /*0480*/  LDG.E R10, desc[UR6][R24.64+0x30] ;  /* 0x00003006180a7981 */ /* 0x000ee8000c1e1900 */
[----:B------:R-:W3:Y:S04]  /*0490*/  LDG.E R9, desc[UR6][R36.64+0x20] ;  /* 0x0000200624097981 */ /* 0x000ee8000c1e1900 */
[----:B------:R-:W3:Y:S04]  /*04a0*/  LDG.E R11, desc[UR6][R36.64+0x30] ;  /* 0x00003006240b7981 */ /* 0x000ee8000c1e1900 */
[----:B------:R-:W3:Y:S04]  /*04b0*/  LDG.E R12, desc[UR6][R34.64+0x20] ;  /* 0x00002006220c7981 */ /* 0x000ee8000c1e1900 */
[----:B------:R-:W3:Y:S02]  /*04c0*/  LDG.E R13, desc[UR6][R34.64+0x30] ;  /* 0x00003006220d7981 */ /* 0x000ee4000c1e1900 */
[C---:B---3--:R-:W-:Y:S02]  /*04d0*/  HMMA.16816.F32 R16, R8.reuse, R12, R16 ;  /* 0x0000000c0810723c */ /* 0x048fe40000001810 */
[----:B------:R-:W4:Y:S04]  /*04e0*/  LDG.E R12, desc[UR6][R24.64+0x40] ;  /* 0x00004006180c7981 */ /* 0x000f28000c1e1900 */
[----:B------:R-:W4:Y:S02]  /*04f0*/  LDG.E R13, desc[UR6][R36.64+0x40] ;  /* 0x00004006240d7981 */ /* 0x000f24000c1e1900 */
[----:B--2---:R-:W-:Y:S02]  /*0500*/  HMMA.16816.F32 R20, R8, R6, R20 ;  /* 0x000000060814723c */ /* 0x004fe40000001814 */
[----:B------:R-:W2:Y:S04]  /*0510*/  LDG.E R8, desc[UR6][R24.64+0x60] ;  /* 0x0000600618087981 */ /* 0x000ea8000c1e1900 */
[----:B------:R-:W2:Y:S04]  /*0520*/  LDG.E R10, desc[UR6][R24.64+0x70] ;  /* 0x00007006180a7981 */ /* 0x000ea8000c1e1900 */
[----:B------:R-:W2:Y:S04]  /*0530*/  LDG.E R6, desc[UR6][R38.64+0x60] ;  /* 0x0000600626067981 */ /* 0x000ea8000c1e1900 */
[----:B------:R-:W2:Y:S04]  /*0540*/  LDG.E R7, desc[UR6][R38.64+0x70] ;  /* 0x0000700626077981 */ /* 0x000ea8000c1e1900 */
[----:B------:R-:W2:Y:S04]  /*0550*/  LDG.E R9, desc[UR6][R36.64+0x60] ;  /* 0x0000600624097981 */ /* 0x000ea8000c1e1900 */
[----:B------:R-:W2:Y:S04]  /*0560*/  LDG.E R11, desc[UR6][R36.64+0x70] ;  /* 0x00007006240b7981 */ /* 0x000ea8000c1e1900 */
[----:B------:R-:W3:Y:S04]  /*0570*/  LDG.E R24, desc[UR6][R34.64+0x60] ;  /* 0x0000600622187981 */ /* 0x000ee8000c1e1900 */
[----:B------:R-:W3:Y:S01]  /*0580*/  LDG.E R25, desc[UR6][R34.64+0x70] ;  /* 0x0000700622197981 */ /* 0x000ee2000c1e1900 */
[----:B------:R-:W-:-:S05]  /*0590*/  VIADD R3, R3, 0x4 ;  /* 0x0000000403037836 */ /* 0x000fca0000000000 */
[----:B------:R-:W-:Y:S01]  /*05a0*/  ISETP.NE.AND P0, PT, R3, RZ, PT ;  /* 0x000000ff0300720c */ /* 0x000fe20003f05270 */
[----:B------:R-:W-:Y:S01]  /*05b0*/  UIADD3 UR4, UPT, UPT, UR4, 0x40, URZ ;  /* 0x0000004004047890 */ /* 0x000fe2000fffe0ff */
[----:B------:R-:W-:Y:S02]  /*05c0*/  VIADD R30, R30, 0x40 ;  /* 0x000000401e1e7836 */ /* 0x000fe40000000000 */
[----:B------:R-:W-:Y:S01]  /*05d0*/  VIADD R5, R5, 0x40 ;  /* 0x0000004005057836 */ /* 0x000fe20000000000 */
[C---:B----4-:R-:W-:Y:S08]  /*05e0*/  HMMA.16816.F32 R20, R12.reuse, R28, R20 ;  /* 0x0000001c0c14723c */ /* 0x050ff00000001814 */
[----:B-----5:R-:W-:-:S12]  /*05f0*/  HMMA.16816.F32 R16, R12, R26, R16 ;  /* 0x0000001a0c10723c */ /* 0x020fd80000001810 */
[C---:B--2---:R-:W-:Y:S08]  /*0600*/  HMMA.16816.F32 R20, R8.reuse, R6, R20 ;  /* 0x000000060814723c */ /* 0x044ff00000001814 */
[----:B---3--:R-:W-:Y:S01]  /*0610*/  HMMA.16816.F32 R16, R8, R24, R16 ;  /* 0x000000180810723c */ /* 0x008fe20000001810 */
[----:B------:R-:W-:-:S04]  /*0620*/  NOP ;  /* 0x0000000000007918 */ /* 0x000fc80000000000 */
[----:B------:R-:W-:-:S15]  /*0630*/  @P0 BRA `(.L_x_7) ;  /* 0xfffffffc001c0947 */ /* 0x000fde000383ffff */
.L_x_6:
[----:B------:R-:W-:-:S05]  /*0640*/  VIADD R2, R0, 0xffffffff ;  /* 0xffffffff00027836 */ /* 0x000fca0000000000 */
[----:B------:R-:W-:-:S04]  /*0650*/  LEA.HI R2, R2, 0x1, RZ, 0x1c ;  /* 0x0000000102027811 */ /* 0x000fc800078fe0ff */
[----:B------:R-:W-:-:S04]  /*0660*/  LOP3.LUT R13, R2, 0x3, RZ, 0xc0, !PT ;  /* 0x00000003020d7812 */ /* 0x000fc800078ec0ff */
[----:B------:R-:W-:-:S13]  /*0670*/  ISETP.NE.AND P0, PT, R13, RZ, PT ;  /* 0x000000ff0d00720c */ /* 0x000fda0003f05270 */
[----:B------:R-:W-:Y:S05]  /*0680*/  @!P0 BRA `(.L_x_5) ;  /* 0x0000000000948947 */ /* 0x000fea0003800000 */
[----:B------:R-:W0:Y:S01]  /*0690*/  S2R R3, SR_LANEID ;  /* 0x0000000000037919 */ /* 0x000e220000000000 */
[----:B------:R-:W-:Y:S01]  /*06a0*/  SHF.R.U32.HI R4, RZ, 0x1, R0 ;  /* 0x00000001ff047819 */ /* 0x000fe20000011600 */
[----:B------:R-:W-:Y:S02]  /*06b0*/  IMAD.MOV R13, RZ, RZ, -R13 ;  /* 0x000000ffff0d7224 */ /* 0x000fe400078e0a0d */
[-C--:B------:R-:W-:Y:S02]  /*06c0*/  IMAD R15, R31, R0.reuse, UR4 ;  /* 0x000000041f0f7e24 */ /* 0x080fe4000f8e0200 */
[----:B------:R-:W-:Y:S01]  /*06d0*/  IMAD R24, R33, R0, UR4 ;  /* 0x0000000421187e24 */ /* 0x000fe2000f8e0200 */
[----:B0-----:R-:W-:Y:S02]  /*06e0*/  LOP3.LUT R2, R3, 0x3, RZ, 0xc0, !PT ;  /* 0x0000000303027812 */ /* 0x001fe400078ec0ff */
[----:B------:R-:W-:Y:S01]  /*06f0*/  SHF.R.U32.HI R5, RZ, 0x2, R3 ;  /* 0x00000002ff057819 */ /* 0x000fe20000011603 */
[----:B------:R-:W-:-:S04]  /*0700*/  IMAD.MOV.U32 R3, RZ, RZ, RZ ;  /* 0x000000ffff037224 */ /* 0x000fc800078e00ff */
[----:B------:R-:W-:-:S04]  /*0710*/  IMAD.WIDE.U32 R2, R5, R4, R2 ;  /* 0x0000000405027225 */ /* 0x000fc800078e0002 */
[C---:B------:R-:W-:Y:S01]  /*0720*/  IMAD.SHL.U32 R14, R2.reuse, 0x4, RZ ;  /* 0x00000004020e7824 */ /* 0x040fe200078e00ff */
[----:B------:R-:W-:-:S07]  /*0730*/  SHF.L.U64.HI R12, R2, 0x2, R3 ;  /* 0x00000002020c7819 */ /* 0x000fce0000010203 */
.L_x_8:
        /* <DEDUP_REMOVED lines=20> */
[----:B------:R-:W-:Y:S02]  /*0880*/  VIADD R24, R24, 0x10 ;  /* 0x0000001018187836 */ /* 0x000fe40000000000 */
[----:B------:R-:W-:Y:S01]  /*0890*/  VIADD R15, R15, 0x10 ;  /* 0x000000100f0f7836 */ /* 0x000fe20000000000 */
[C---:B--2---:R-:W-:Y:S08]  /*08a0*/  HMMA.16816.F32 R20, R4.reuse, R10, R20 ;  /* 0x0000000a0414723c */ /* 0x044ff00000001814 */
[----:B---3--:R-:W-:Y:S01]  /*08b0*/  HMMA.16816.F32 R16, R4, R34, R16 ;  /* 0x000000220410723c */ /* 0x008fe20000001810 */
[----:B------:R-:W-:-:S04]  /*08c0*/  NOP ;  /* 0x0000000000007918 */ /* 0x000fc80000000000 */
[----:B------:R-:W-:-:S15]  /*08d0*/  @P0 BRA `(.L_x_8) ;  /* 0xfffffffc00980947 */ /* 0x000fde000383ffff */
.L_x_5:
        /* <DEDUP_REMOVED lines=21> */
.L_x_9:
        /* <DEDUP_REMOVED lines=13> */
.L_x_11:


//--------------------- .nv.shared.reserved.0     --------------------------
	.section	.nv.shared.reserved.0,"aw",@nobits
	.weak		__nv_reservedSMEM_offset_0_alias
	.size		__nv_reservedSMEM_offset_0_alias, 0, 64
	.other		__nv_reservedSMEM_offset_0_alias,@"STO_CUDA_RESERVED_SHARED STV_DEFAULT"
__nv_reservedSMEM_offset_0_alias:
	.zero		0
	.zero		64


//--------------------- .nv.constant0._Z25my_Simple_TesnorCoreGemm2P6__halfS0_Pfiii --------------------------
	.section	.nv.constant0._Z25my_Simple_TesnorCoreGemm2P6__halfS0_Pfiii,"a",@progbits
	.sectionflags	@""
	.align	4
.nv.constant0._Z25my_Simple_TesnorCoreGemm2P6__halfS0_Pfiii:
	.zero		932


//--------------------- .nv.constant0._Z24my_Simple_TesnorCoreGemmP6__halfS0_Pfiii --------------------------
	.section	.nv.constant0._Z24my_Simple_TesnorCoreGemmP6__halfS0_Pfiii,"a",@progbits
	.sectionflags	@""
	.align	4
.nv.constant0._Z24my_Simple_TesnorCoreGemmP6__halfS0_Pfiii:
	.zero		932


//--------------------- SYMBOLS --------------------------

	.type		.nv.reservedSmem.offset0,@object
	.size		.nv.reservedSmem.offset0,0x4
